	.headerflags	@"EF_CUDA_TEXMODE_UNIFIED EF_CUDA_64BIT_ADDRESS EF_CUDA_SM86 EF_CUDA_VIRTUAL_SM(EF_CUDA_SM86)"
	.elftype	@"ET_EXEC"


//--------------------- .nv.info                  --------------------------
	.section	.nv.info,"",@"SHT_CUDA_INFO"
	.align	4


	//----- nvinfo : EIATTR_REGCOUNT
	.align		4
        /*0000*/ 	.byte	0x04, 0x2f
        /*0002*/ 	.short	(.L_3 - .L_2)
	.align		4
.L_2:
        /*0004*/ 	.word	index@(l2norm_fwd_kernel)
        /*0008*/ 	.word	0x0000007f


	//----- nvinfo : EIATTR_MAX_STACK_SIZE
	.align		4
.L_3:
        /*000c*/ 	.byte	0x04, 0x23
        /*000e*/ 	.short	(.L_5 - .L_4)
	.align		4
.L_4:
        /*0010*/ 	.word	index@(l2norm_fwd_kernel)
        /*0014*/ 	.word	0x00000000


	//----- nvinfo : EIATTR_MIN_STACK_SIZE
	.align		4
.L_5:
        /*0018*/ 	.byte	0x04, 0x12
        /*001a*/ 	.short	(.L_7 - .L_6)
	.align		4
.L_6:
        /*001c*/ 	.word	index@(l2norm_fwd_kernel)
        /*0020*/ 	.word	0x00000000


	//----- nvinfo : EIATTR_FRAME_SIZE
	.align		4
.L_7:
        /*0024*/ 	.byte	0x04, 0x11
        /*0026*/ 	.short	(.L_9 - .L_8)
	.align		4
.L_8:
        /*0028*/ 	.word	index@(l2norm_fwd_kernel)
        /*002c*/ 	.word	0x00000000
.L_9:


//--------------------- .nv.info.l2norm_fwd_kernel --------------------------
	.section	.nv.info.l2norm_fwd_kernel,"",@"SHT_CUDA_INFO"
	.align	4


	//----- nvinfo : EIATTR_CUDA_API_VERSION
	.align		4
        /*0000*/ 	.byte	0x04, 0x37
        /*0002*/ 	.short	(.L_11 - .L_10)
.L_10:
        /*0004*/ 	.word	0x0000007b


	//----- nvinfo : EIATTR_SW2861232_WAR
	.align		4
.L_11:
        /*0008*/ 	.byte	0x01, 0x35
	.zero		2


	//----- nvinfo : EIATTR_PARAM_CBANK
	.align		4
        /*000c*/ 	.byte	0x04, 0x0a
        /*000e*/ 	.short	(.L_13 - .L_12)
	.align		4
.L_12:
        /*0010*/ 	.word	index@(.nv.constant0.l2norm_fwd_kernel)
        /*0014*/ 	.short	0x0160
        /*0016*/ 	.short	0x001c


	//----- nvinfo : EIATTR_CBANK_PARAM_SIZE
	.align		4
.L_13:
        /*0018*/ 	.byte	0x03, 0x19
        /*001a*/ 	.short	0x001c


	//----- nvinfo : EIATTR_KPARAM_INFO
	.align		4
        /*001c*/ 	.byte	0x04, 0x17
        /*001e*/ 	.short	(.L_15 - .L_14)
.L_14:
        /*0020*/ 	.word	0x00000000
        /*0024*/ 	.short	0x0003
        /*0026*/ 	.short	0x0018
        /*0028*/ 	.byte	0x00, 0xf0, 0x11, 0x00


	//----- nvinfo : EIATTR_KPARAM_INFO
	.align		4
.L_15:
        /*002c*/ 	.byte	0x04, 0x17
        /*002e*/ 	.short	(.L_17 - .L_16)
.L_16:
        /*0030*/ 	.word	0x00000000
        /*0034*/ 	.short	0x0002
        /*0036*/ 	.short	0x0010
        /*0038*/ 	.byte	0x00, 0xf0, 0x21, 0x00


	//----- nvinfo : EIATTR_KPARAM_INFO
	.align		4
.L_17:
        /*003c*/ 	.byte	0x04, 0x17
        /*003e*/ 	.short	(.L_19 - .L_18)
.L_18:
        /*0040*/ 	.word	0x00000000
        /*0044*/ 	.short	0x0001
        /*0046*/ 	.short	0x0008
        /*0048*/ 	.byte	0x00, 0xf0, 0x21, 0x00


	//----- nvinfo : EIATTR_KPARAM_INFO
	.align		4
.L_19:
        /*004c*/ 	.byte	0x04, 0x17
        /*004e*/ 	.short	(.L_21 - .L_20)
.L_20:
        /*0050*/ 	.word	0x00000000
        /*0054*/ 	.short	0x0000
        /*0056*/ 	.short	0x0000
        /*0058*/ 	.byte	0x00, 0xf0, 0x21, 0x00


	//----- nvinfo : EIATTR_MAXREG_COUNT
	.align		4
.L_21:
        /*005c*/ 	.byte	0x03, 0x1b
        /*005e*/ 	.short	0x00ff


	//----- nvinfo : EIATTR_COOP_GROUP_MASK_REGIDS
	.align		4
        /*0060*/ 	.byte	0x04, 0x29
        /*0062*/ 	.short	(.L_23 - .L_22)


	//   ....[0]....
.L_22:
        /*0064*/ 	.word	0xffffffff


	//   ....[1]....
        /*0068*/ 	.word	0xffffffff


	//   ....[2]....
        /*006c*/ 	.word	0xffffffff


	//   ....[3]....
        /*0070*/ 	.word	0xffffffff


	//   ....[4]....
        /*0074*/ 	.word	0xffffffff


	//   ....[5]....
        /*0078*/ 	.word	0xffffffff


	//   ....[6]....
        /*007c*/ 	.word	0xffffffff


	//   ....[7]....
        /*0080*/ 	.word	0xffffffff


	//   ....[8]....
        /*0084*/ 	.word	0xffffffff


	//   ....[9]....
        /*0088*/ 	.word	0xffffffff


	//   ....[10]....
        /*008c*/ 	.word	0xffffffff


	//   ....[11]....
        /*0090*/ 	.word	0xffffffff


	//   ....[12]....
        /*0094*/ 	.word	0xffffffff


	//   ....[13]....
        /*0098*/ 	.word	0xffffffff


	//   ....[14]....
        /*009c*/ 	.word	0xffffffff


	//   ....[15]....
        /*00a0*/ 	.word	0xffffffff


	//   ....[16]....
        /*00a4*/ 	.word	0xffffffff


	//   ....[17]....
        /*00a8*/ 	.word	0xffffffff


	//   ....[18]....
        /*00ac*/ 	.word	0xffffffff


	//   ....[19]....
        /*00b0*/ 	.word	0xffffffff


	//   ....[20]....
        /*00b4*/ 	.word	0xffffffff


	//   ....[21]....
        /*00b8*/ 	.word	0xffffffff


	//   ....[22]....
        /*00bc*/ 	.word	0xffffffff


	//   ....[23]....
        /*00c0*/ 	.word	0xffffffff


	//   ....[24]....
        /*00c4*/ 	.word	0xffffffff


	//   ....[25]....
        /*00c8*/ 	.word	0xffffffff


	//   ....[26]....
        /*00cc*/ 	.word	0xffffffff


	//   ....[27]....
        /*00d0*/ 	.word	0xffffffff


	//   ....[28]....
        /*00d4*/ 	.word	0xffffffff


	//   ....[29]....
        /*00d8*/ 	.word	0xffffffff


	//   ....[30]....
        /*00dc*/ 	.word	0xffffffff


	//   ....[31]....
        /*00e0*/ 	.word	0xffffffff


	//   ....[32]....
        /*00e4*/ 	.word	0xffffffff


	//   ....[33]....
        /*00e8*/ 	.word	0xffffffff


	//   ....[34]....
        /*00ec*/ 	.word	0xffffffff


	//   ....[35]....
        /*00f0*/ 	.word	0xffffffff


	//   ....[36]....
        /*00f4*/ 	.word	0xffffffff


	//   ....[37]....
        /*00f8*/ 	.word	0xffffffff


	//   ....[38]....
        /*00fc*/ 	.word	0xffffffff


	//   ....[39]....
        /*0100*/ 	.word	0xffffffff


	//   ....[40]....
        /*0104*/ 	.word	0xffffffff


	//   ....[41]....
        /*0108*/ 	.word	0xffffffff


	//   ....[42]....
        /*010c*/ 	.word	0xffffffff


	//   ....[43]....
        /*0110*/ 	.word	0xffffffff


	//   ....[44]....
        /*0114*/ 	.word	0xffffffff


	//   ....[45]....
        /*0118*/ 	.word	0xffffffff


	//   ....[46]....
        /*011c*/ 	.word	0xffffffff


	//   ....[47]....
        /*0120*/ 	.word	0xffffffff


	//   ....[48]....
        /*0124*/ 	.word	0xffffffff


	//   ....[49]....
        /*0128*/ 	.word	0xffffffff


	//   ....[50]....
        /*012c*/ 	.word	0xffffffff


	//   ....[51]....
        /*0130*/ 	.word	0xffffffff


	//   ....[52]....
        /*0134*/ 	.word	0xffffffff


	//   ....[53]....
        /*0138*/ 	.word	0xffffffff


	//   ....[54]....
        /*013c*/ 	.word	0xffffffff


	//   ....[55]....
        /*0140*/ 	.word	0xffffffff


	//   ....[56]....
        /*0144*/ 	.word	0xffffffff


	//   ....[57]....
        /*0148*/ 	.word	0xffffffff


	//   ....[58]....
        /*014c*/ 	.word	0xffffffff


	//   ....[59]....
        /*0150*/ 	.word	0xffffffff


	//   ....[60]....
        /*0154*/ 	.word	0xffffffff


	//   ....[61]....
        /*0158*/ 	.word	0xffffffff


	//   ....[62]....
        /*015c*/ 	.word	0xffffffff


	//   ....[63]....
        /*0160*/ 	.word	0xffffffff


	//----- nvinfo : EIATTR_COOP_GROUP_INSTR_OFFSETS
	.align		4
.L_23:
        /*0164*/ 	.byte	0x04, 0x28
        /*0166*/ 	.short	(.L_25 - .L_24)


	//   ....[0]....
.L_24:
        /*0168*/ 	.word	0x00000410


	//   ....[1]....
        /*016c*/ 	.word	0x00000430


	//   ....[2]....
        /*0170*/ 	.word	0x00000480


	//   ....[3]....
        /*0174*/ 	.word	0x00000560


	//   ....[4]....
        /*0178*/ 	.word	0x000011e0


	//   ....[5]....
        /*017c*/ 	.word	0x00001200


	//   ....[6]....
        /*0180*/ 	.word	0x00001220


	//   ....[7]....
        /*0184*/ 	.word	0x00001240


	//   ....[8]....
        /*0188*/ 	.word	0x00001510


	//   ....[9]....
        /*018c*/ 	.word	0x00001530


	//   ....[10]....
        /*0190*/ 	.word	0x00001550


	//   ....[11]....
        /*0194*/ 	.word	0x00001570


	//   ....[12]....
        /*0198*/ 	.word	0x00001830


	//   ....[13]....
        /*019c*/ 	.word	0x00001850


	//   ....[14]....
        /*01a0*/ 	.word	0x00001870


	//   ....[15]....
        /*01a4*/ 	.word	0x00001890


	//   ....[16]....
        /*01a8*/ 	.word	0x00001b20


	//   ....[17]....
        /*01ac*/ 	.word	0x00001b40


	//   ....[18]....
        /*01b0*/ 	.word	0x00001b60


	//   ....[19]....
        /*01b4*/ 	.word	0x00001b80


	//   ....[20]....
        /*01b8*/ 	.word	0x00001e40


	//   ....[21]....
        /*01bc*/ 	.word	0x00001e60


	//   ....[22]....
        /*01c0*/ 	.word	0x00001e80


	//   ....[23]....
        /*01c4*/ 	.word	0x00001ea0


	//   ....[24]....
        /*01c8*/ 	.word	0x00002150


	//   ....[25]....
        /*01cc*/ 	.word	0x00002170


	//   ....[26]....
        /*01d0*/ 	.word	0x00002190


	//   ....[27]....
        /*01d4*/ 	.word	0x000021b0


	//   ....[28]....
        /*01d8*/ 	.word	0x00002460


	//   ....[29]....
        /*01dc*/ 	.word	0x00002480


	//   ....[30]....
        /*01e0*/ 	.word	0x000024a0


	//   ....[31]....
        /*01e4*/ 	.word	0x000024c0


	//   ....[32]....
        /*01e8*/ 	.word	0x00002770


	//   ....[33]....
        /*01ec*/ 	.word	0x00002790


	//   ....[34]....
        /*01f0*/ 	.word	0x000027b0


	//   ....[35]....
        /*01f4*/ 	.word	0x000027d0


	//   ....[36]....
        /*01f8*/ 	.word	0x00002a80


	//   ....[37]....
        /*01fc*/ 	.word	0x00002aa0


	//   ....[38]....
        /*0200*/ 	.word	0x00002ac0


	//   ....[39]....
        /*0204*/ 	.word	0x00002b00


	//   ....[40]....
        /*0208*/ 	.word	0x00002c20


	//   ....[41]....
        /*020c*/ 	.word	0x00002c40


	//   ....[42]....
        /*0210*/ 	.word	0x00002c60


	//   ....[43]....
        /*0214*/ 	.word	0x00002c80


	//   ....[44]....
        /*0218*/ 	.word	0x00002dc0


	//   ....[45]....
        /*021c*/ 	.word	0x00002de0


	//   ....[46]....
        /*0220*/ 	.word	0x00002e00


	//   ....[47]....
        /*0224*/ 	.word	0x00002e20


	//   ....[48]....
        /*0228*/ 	.word	0x00002f60


	//   ....[49]....
        /*022c*/ 	.word	0x00002f80


	//   ....[50]....
        /*0230*/ 	.word	0x00002fa0


	//   ....[51]....
        /*0234*/ 	.word	0x00002fc0


	//   ....[52]....
        /*0238*/ 	.word	0x00003110


	//   ....[53]....
        /*023c*/ 	.word	0x00003130


	//   ....[54]....
        /*0240*/ 	.word	0x00003150


	//   ....[55]....
        /*0244*/ 	.word	0x00003170


	//   ....[56]....
        /*0248*/ 	.word	0x000032b0


	//   ....[57]....
        /*024c*/ 	.word	0x000032d0


	//   ....[58]....
        /*0250*/ 	.word	0x000032f0


	//   ....[59]....
        /*0254*/ 	.word	0x00003320


	//   ....[60]....
        /*0258*/ 	.word	0x00003460


	//   ....[61]....
        /*025c*/ 	.word	0x00003480


	//   ....[62]....
        /*0260*/ 	.word	0x000034b0


	//   ....[63]....
        /*0264*/ 	.word	0x00003510


	//----- nvinfo : EIATTR_EXIT_INSTR_OFFSETS
	.align		4
.L_25:
        /*0268*/ 	.byte	0x04, 0x1c
        /*026a*/ 	.short	(.L_27 - .L_26)


	//   ....[0]....
.L_26:
        /*026c*/ 	.word	0x000040e0


	//   ....[1]....
        /*0270*/ 	.word	0x00004140


	//----- nvinfo : EIATTR_MAX_THREADS
	.align		4
.L_27:
        /*0274*/ 	.byte	0x04, 0x05
        /*0276*/ 	.short	(.L_29 - .L_28)
.L_28:
        /*0278*/ 	.word	0x00000020
        /*027c*/ 	.word	0x00000001
        /*0280*/ 	.word	0x00000001
.L_29:


//--------------------- .nv.rel.action            --------------------------
	.section	.nv.rel.action,"",@"SHT_CUDA_RELOCINFO"
	.align	8
	.sectionentsize	8
        /*0000*/ 	.byte	0x73, 0x00, 0x00, 0x00, 0x00, 0x00, 0x00, 0x00, 0x00, 0x00, 0x00, 0x11, 0x25, 0x00, 0x05, 0x36


//--------------------- .nv.constant0.l2norm_fwd_kernel --------------------------
	.section	.nv.constant0.l2norm_fwd_kernel,"a",@progbits
	.align	4
.nv.constant0.l2norm_fwd_kernel:
	.zero		380


//--------------------- .text.l2norm_fwd_kernel   --------------------------
	.section	.text.l2norm_fwd_kernel,"ax",@progbits
	.sectionflags	@"SHF_BARRIERS=1"
	.sectioninfo	@"SHI_REGISTERS=127"
	.align	128
        .global         l2norm_fwd_kernel
        .type           l2norm_fwd_kernel,@function
        .size           l2norm_fwd_kernel,(.L_x_1 - l2norm_fwd_kernel)
        .other          l2norm_fwd_kernel,@"STO_CUDA_ENTRY STV_DEFAULT"
l2norm_fwd_kernel:
.text.l2norm_fwd_kernel:
[----:B------:R-:W-:-:S02]  /*0000*/  MOV R1, c[0x0][0x28] ;  /* 0x00000a0000017a02 */ /* 0x000fc40000000f00 */
[----:B------:R-:W0:Y:S01]  /*0010*/  S2R R0, SR_TID.X ;  /* 0x0000000000007919 */ /* 0x000e220000002100 */
[----:B------:R-:W-:Y:S01]  /*0020*/  CS2R R88, SRZ ;  /* 0x0000000000587805 */ /* 0x000fe2000001ff00 */
[----:B------:R-:W-:Y:S01]  /*0030*/  CS2R R90, SRZ ;  /* 0x00000000005a7805 */ /* 0x000fe2000001ff00 */
[----:B------:R-:W-:Y:S01]  /*0040*/  ULDC.64 UR4, c[0x0][0x118] ;  /* 0x0000460000047ab9 */ /* 0x000fe20000000a00 */
[----:B------:R-:W1:Y:S01]  /*0050*/  S2R R5, SR_CTAID.X ;  /* 0x0000000000057919 */ /* 0x000e620000002500 */
[----:B0-----:R-:W-:Y:S02]  /*0060*/  SHF.R.U32.HI R4, RZ, 0x4, R0 ;  /* 0x00000004ff047819 */ /* 0x001fe40000011600 */
[----:B------:R-:W-:Y:S02]  /*0070*/  SHF.L.U32 R2, R0, 0x3, RZ ;  /* 0x0000000300027819 */ /* 0x000fe400000006ff */
[----:B-1----:R-:W-:Y:S02]  /*0080*/  SHF.L.U32 R5, R5, 0x5, RZ ;  /* 0x0000000505057819 */ /* 0x002fe400000006ff */
[----:B------:R-:W-:-:S02]  /*0090*/  SGXT.U32 R4, R4, 0x1 ;  /* 0x000000010404781a */ /* 0x000fc40000000000 */
[----:B------:R-:W-:Y:S02]  /*00a0*/  LOP3.LUT R20, R2, 0x78, RZ, 0xc0, !PT ;  /* 0x0000007802147812 */ /* 0x000fe400078ec0ff */
[----:B------:R-:W-:Y:S02]  /*00b0*/  LOP3.LUT R7, R5, R4, RZ, 0xfc, !PT ;  /* 0x0000000405077212 */ /* 0x000fe400078efcff */
[----:B------:R-:W-:Y:S01]  /*00c0*/  SHF.R.S32.HI R2, RZ, 0x1f, R5 ;  /* 0x0000001fff027819 */ /* 0x000fe20000011405 */
[----:B------:R-:W-:Y:S01]  /*00d0*/  IMAD.WIDE.U32 R20, R20, 0x2, RZ ;  /* 0x0000000214147825 */ /* 0x000fe200078e00ff */
[C---:B------:R-:W-:Y:S02]  /*00e0*/  SHF.L.U32 R3, R7.reuse, 0x8, RZ ;  /* 0x0000000807037819 */ /* 0x040fe400000006ff */
[C---:B------:R-:W-:Y:S02]  /*00f0*/  ISETP.GE.U32.AND P0, PT, R7.reuse, 0x1230, PT ;  /* 0x000012300700780c */ /* 0x040fe40003f06070 */
[----:B------:R-:W-:-:S02]  /*0100*/  SHF.L.U64.HI R7, R7, 0x8, R2 ;  /* 0x0000000807077819 */ /* 0x000fc40000010202 */
[----:B------:R-:W-:Y:S02]  /*0110*/  LOP3.LUT R98, R3, R20, RZ, 0xfc, !PT ;  /* 0x0000001403627212 */ /* 0x000fe400078efcff */
[----:B------:R-:W-:Y:S02]  /*0120*/  ISETP.GE.U32.AND.EX P0, PT, R2, RZ, PT, P0 ;  /* 0x000000ff0200720c */ /* 0x000fe40003f06100 */
[----:B------:R-:W-:Y:S02]  /*0130*/  LOP3.LUT R22, R7, R21, RZ, 0xfc, !PT ;  /* 0x0000001507167212 */ /* 0x000fe400078efcff */
[----:B------:R-:W-:-:S04]  /*0140*/  IADD3 R6, P1, R98, c[0x0][0x160], RZ ;  /* 0x0000580062067a10 */ /* 0x000fc80007f3e0ff */
[----:B------:R-:W-:-:S05]  /*0150*/  IADD3.X R7, R22, c[0x0][0x164], RZ, P1, !PT ;  /* 0x0000590016077a10 */ /* 0x000fca0000ffe4ff */
[----:B------:R-:W2:Y:S01]  /*0160*/  @!P0 LDG.E.128 R88, [R6.64] ;  /* 0x0000000406588981 */ /* 0x000ea2000c1e1d00 */
[C-C-:B------:R-:W-:Y:S01]  /*0170*/  LOP3.LUT R23, R5.reuse, 0x2, R4.reuse, 0xfe, !PT ;  /* 0x0000000205177812 */ /* 0x140fe200078efe04 */
[----:B------:R-:W-:Y:S01]  /*0180*/  CS2R R16, SRZ ;  /* 0x0000000000107805 */ /* 0x000fe2000001ff00 */
[----:B------:R-:W-:Y:S01]  /*0190*/  CS2R R18, SRZ ;  /* 0x0000000000127805 */ /* 0x000fe2000001ff00 */
[--C-:B------:R-:W-:Y:S02]  /*01a0*/  LOP3.LUT R29, R5, 0x6, R4.reuse, 0xfe, !PT ;  /* 0x00000006051d7812 */ /* 0x100fe400078efe04 */
[----:B------:R-:W-:Y:S02]  /*01b0*/  ISETP.GE.U32.AND P1, PT, R23, 0x1230, PT ;  /* 0x000012301700780c */ /* 0x000fe40003f26070 */
[----:B------:R-:W-:Y:S02]  /*01c0*/  LOP3.LUT R31, R5, 0x4, R4, 0xfe, !PT ;  /* 0x00000004051f7812 */ /* 0x000fe400078efe04 */
[----:B------:R-:W-:-:S02]  /*01d0*/  ISETP.GE.U32.AND.EX P2, PT, R2, RZ, PT, P1 ;  /* 0x000000ff0200720c */ /* 0x000fc40003f46110 */
[--C-:B------:R-:W-:Y:S02]  /*01e0*/  LOP3.LUT R27, R5, 0x8, R4.reuse, 0xfe, !PT ;  /* 0x00000008051b7812 */ /* 0x100fe400078efe04 */
[----:B------:R-:W-:Y:S02]  /*01f0*/  SHF.L.U32 R67, R29, 0x8, RZ ;  /* 0x000000081d437819 */ /* 0x000fe400000006ff */
[--C-:B------:R-:W-:Y:S02]  /*0200*/  LOP3.LUT R51, R5, 0xe, R4.reuse, 0xfe, !PT ;  /* 0x0000000e05337812 */ /* 0x100fe400078efe04 */
[----:B------:R-:W-:Y:S02]  /*0210*/  SHF.L.U32 R115, R31, 0x8, RZ ;  /* 0x000000081f737819 */ /* 0x000fe400000006ff */
[C-C-:B------:R-:W-:Y:S02]  /*0220*/  LOP3.LUT R65, R5.reuse, 0x1a, R4.reuse, 0xfe, !PT ;  /* 0x0000001a05417812 */ /* 0x140fe400078efe04 */
[----:B------:R-:W-:-:S02]  /*0230*/  LOP3.LUT R103, R5, 0xc, R4, 0xfe, !PT ;  /* 0x0000000c05677812 */ /* 0x000fc400078efe04 */
[C-C-:B------:R-:W-:Y:S02]  /*0240*/  LOP3.LUT R79, R5.reuse, 0x1c, R4.reuse, 0xfe, !PT ;  /* 0x0000001c054f7812 */ /* 0x140fe400078efe04 */
[C-C-:B------:R-:W-:Y:S02]  /*0250*/  LOP3.LUT R53, R5.reuse, 0x10, R4.reuse, 0xfe, !PT ;  /* 0x0000001005357812 */ /* 0x140fe400078efe04 */
[C-C-:B------:R-:W-:Y:S02]  /*0260*/  LOP3.LUT R55, R5.reuse, 0x16, R4.reuse, 0xfe, !PT ;  /* 0x0000001605377812 */ /* 0x140fe400078efe04 */
[C-C-:B------:R-:W-:Y:S02]  /*0270*/  LOP3.LUT R77, R5.reuse, 0x14, R4.reuse, 0xfe, !PT ;  /* 0x00000014054d7812 */ /* 0x140fe400078efe04 */
[C-C-:B------:R-:W-:Y:S02]  /*0280*/  LOP3.LUT R83, R5.reuse, 0x12, R4.reuse, 0xfe, !PT ;  /* 0x0000001205537812 */ /* 0x140fe400078efe04 */
[----:B------:R-:W-:-:S02]  /*0290*/  LOP3.LUT R75, R5, 0x1e, R4, 0xfe, !PT ;  /* 0x0000001e054b7812 */ /* 0x000fc400078efe04 */
[C-C-:B------:R-:W-:Y:S02]  /*02a0*/  LOP3.LUT R63, R5.reuse, 0x18, R4.reuse, 0xfe, !PT ;  /* 0x00000018053f7812 */ /* 0x140fe400078efe04 */
[----:B------:R-:W-:Y:S02]  /*02b0*/  LOP3.LUT R25, R5, 0xa, R4, 0xfe, !PT ;  /* 0x0000000a05197812 */ /* 0x000fe400078efe04 */
[----:B------:R-:W-:Y:S02]  /*02c0*/  MOV R80, 0x3e800000 ;  /* 0x3e80000000507802 */ /* 0x000fe40000000f00 */
[----:B------:R-:W-:Y:S01]  /*02d0*/  P2R R116, PR, RZ, 0x1 ;  /* 0x00000001ff747803 */ /* 0x000fe20000000000 */
[--C-:B--2---:R-:W-:Y:S02]  /*02e0*/  HADD2.F32 R76, -RZ, R88.reuse.H1_H1 ;  /* 0x30000058ff4c7230 */ /* 0x104fe40000004100 */
[--C-:B------:R-:W-:Y:S02]  /*02f0*/  HADD2.F32 R120, -RZ, R89.reuse.H0_H0 ;  /* 0x20000059ff787230 */ /* 0x100fe40000004100 */
[----:B------:R-:W-:Y:S01]  /*0300*/  HADD2.F32 R122, -RZ, R89.H1_H1 ;  /* 0x30000059ff7a7230 */ /* 0x000fe20000004100 */
[----:B------:R-:W-:Y:S01]  /*0310*/  FMUL R3, R76, R76 ;  /* 0x0000004c4c037220 */ /* 0x000fe20000400000 */
[----:B------:R-:W-:-:S02]  /*0320*/  HADD2.F32 R88, -RZ, R88.H0_H0 ;  /* 0x20000058ff587230 */ /* 0x000fc40000004100 */
[--C-:B------:R-:W-:Y:S02]  /*0330*/  HADD2.F32 R78, -RZ, R90.reuse.H0_H0 ;  /* 0x2000005aff4e7230 */ /* 0x100fe40000004100 */
[----:B------:R-:W-:Y:S01]  /*0340*/  HADD2.F32 R124, -RZ, R90.H1_H1 ;  /* 0x3000005aff7c7230 */ /* 0x000fe20000004100 */
[----:B------:R-:W-:Y:S01]  /*0350*/  FFMA R3, R88, R88, R3 ;  /* 0x0000005858037223 */ /* 0x000fe20000000003 */
[--C-:B------:R-:W-:Y:S02]  /*0360*/  HADD2.F32 R118, -RZ, R91.reuse.H0_H0 ;  /* 0x2000005bff767230 */ /* 0x100fe40000004100 */
[----:B------:R-:W-:Y:S01]  /*0370*/  HADD2.F32 R74, -RZ, R91.H1_H1 ;  /* 0x3000005bff4a7230 */ /* 0x000fe20000004100 */
[----:B------:R-:W-:Y:S01]  /*0380*/  FFMA R3, R120, R120, R3 ;  /* 0x0000007878037223 */ /* 0x000fe20000000003 */
[--C-:B------:R-:W-:Y:S02]  /*0390*/  SHF.L.U64.HI R111, R29, 0x8, R2.reuse ;  /* 0x000000081d6f7819 */ /* 0x100fe40000010202 */
[----:B------:R-:W-:Y:S01]  /*03a0*/  SHF.L.U64.HI R69, R31, 0x8, R2 ;  /* 0x000000081f457819 */ /* 0x000fe20000010202 */
[----:B------:R-:W-:Y:S01]  /*03b0*/  FFMA R3, R122, R122, R3 ;  /* 0x0000007a7a037223 */ /* 0x000fe20000000003 */
[----:B------:R-:W-:-:S03]  /*03c0*/  P2R R113, PR, RZ, 0x4 ;  /* 0x00000004ff717803 */ /* 0x000fc60000000000 */
[----:B------:R-:W-:-:S04]  /*03d0*/  FFMA R3, R78, R78, R3 ;  /* 0x0000004e4e037223 */ /* 0x000fc80000000003 */
[----:B------:R-:W-:-:S04]  /*03e0*/  FFMA R3, R124, R124, R3 ;  /* 0x0000007c7c037223 */ /* 0x000fc80000000003 */
[----:B------:R-:W-:-:S04]  /*03f0*/  FFMA R3, R118, R118, R3 ;  /* 0x0000007676037223 */ /* 0x000fc80000000003 */
[----:B------:R-:W-:-:S05]  /*0400*/  FFMA R3, R74, R74, R3 ;  /* 0x0000004a4a037223 */ /* 0x000fca0000000003 */
[----:B------:R-:W0:Y:S02]  /*0410*/  SHFL.BFLY PT, R6, R3, 0x8, 0x1f ;  /* 0x0d001f0003067f89 */ /* 0x000e2400000e0000 */
[----:B0-----:R-:W-:-:S05]  /*0420*/  FADD R8, R3, R6 ;  /* 0x0000000603087221 */ /* 0x001fca0000000000 */
[----:B------:R-:W0:Y:S02]  /*0430*/  SHFL.BFLY PT, R7, R8, 0x4, 0x1f ;  /* 0x0c801f0008077f89 */ /* 0x000e2400000e0000 */
[----:B0-----:R-:W-:Y:S01]  /*0440*/  FADD R9, R8, R7 ;  /* 0x0000000708097221 */ /* 0x001fe20000000000 */
[C---:B------:R-:W-:Y:S02]  /*0450*/  SHF.L.U32 R7, R23.reuse, 0x8, RZ ;  /* 0x0000000817077819 */ /* 0x040fe400000006ff */
[----:B------:R-:W-:Y:S02]  /*0460*/  SHF.L.U64.HI R23, R23, 0x8, R2 ;  /* 0x0000000817177819 */ /* 0x000fe40000010202 */
[----:B------:R-:W-:Y:S01]  /*0470*/  LOP3.LUT R92, R7, R20, RZ, 0xfc, !PT ;  /* 0x00000014075c7212 */ /* 0x000fe200078efcff */
[----:B------:R-:W0:Y:S01]  /*0480*/  SHFL.BFLY PT, R10, R9, 0x2, 0x1f ;  /* 0x0c401f00090a7f89 */ /* 0x000e2200000e0000 */
[----:B------:R-:W-:Y:S02]  /*0490*/  LOP3.LUT R23, R23, R21, RZ, 0xfc, !PT ;  /* 0x0000001517177212 */ /* 0x000fe400078efcff */
[----:B------:R-:W-:-:S04]  /*04a0*/  IADD3 R6, P1, R92, c[0x0][0x160], RZ ;  /* 0x000058005c067a10 */ /* 0x000fc80007f3e0ff */
[----:B------:R-:W-:-:S05]  /*04b0*/  IADD3.X R7, R23, c[0x0][0x164], RZ, P1, !PT ;  /* 0x0000590017077a10 */ /* 0x000fca0000ffe4ff */
[----:B------:R1:W2:Y:S01]  /*04c0*/  @!P2 LDG.E.128 R16, [R6.64] ;  /* 0x000000040610a981 */ /* 0x0002a2000c1e1d00 */
[----:B------:R-:W-:Y:S02]  /*04d0*/  SHF.L.U32 R61, R27, 0x8, RZ ;  /* 0x000000081b3d7819 */ /* 0x000fe400000006ff */
[-C--:B------:R-:W-:Y:S02]  /*04e0*/  LOP3.LUT R110, R67, R20.reuse, RZ, 0xfc, !PT ;  /* 0x00000014436e7212 */ /* 0x080fe400078efcff */
[----:B------:R-:W-:Y:S02]  /*04f0*/  SHF.L.U32 R101, R51, 0x8, RZ ;  /* 0x0000000833657819 */ /* 0x000fe400000006ff */
[----:B------:R-:W-:Y:S02]  /*0500*/  LOP3.LUT R115, R115, R20, RZ, 0xfc, !PT ;  /* 0x0000001473737212 */ /* 0x000fe400078efcff */
[----:B------:R-:W-:Y:S02]  /*0510*/  SHF.L.U32 R57, R103, 0x8, RZ ;  /* 0x0000000867397819 */ /* 0x000fe400000006ff */
[----:B------:R-:W-:Y:S01]  /*0520*/  SHF.L.U64.HI R107, R27, 0x8, R2 ;  /* 0x000000081b6b7819 */ /* 0x000fe20000010202 */
[----:B0-----:R-:W-:Y:S01]  /*0530*/  FADD R10, R9, R10 ;  /* 0x0000000a090a7221 */ /* 0x001fe20000000000 */
[----:B------:R-:W-:-:S02]  /*0540*/  SHF.L.U64.HI R37, R65, 0x8, R2 ;  /* 0x0000000841257819 */ /* 0x000fc40000010202 */
[----:B------:R-:W-:Y:S02]  /*0550*/  LOP3.LUT R108, R61, R20, RZ, 0xfc, !PT ;  /* 0x000000143d6c7212 */ /* 0x000fe400078efcff */
[----:B------:R-:W0:Y:S01]  /*0560*/  SHFL.BFLY PT, R3, R10, 0x1, 0x1f ;  /* 0x0c201f000a037f89 */ /* 0x000e2200000e0000 */
[----:B------:R-:W-:Y:S02]  /*0570*/  SHF.L.U32 R47, R53, 0x8, RZ ;  /* 0x00000008352f7819 */ /* 0x000fe400000006ff */
[----:B-1----:R-:W-:Y:S02]  /*0580*/  SHF.L.U32 R7, R79, 0x8, RZ ;  /* 0x000000084f077819 */ /* 0x002fe400000006ff */
[----:B------:R-:W-:Y:S02]  /*0590*/  LOP3.LUT R111, R111, R21, RZ, 0xfc, !PT ;  /* 0x000000156f6f7212 */ /* 0x000fe400078efcff */
[----:B------:R-:W-:Y:S02]  /*05a0*/  IADD3 R36, P4, R110, c[0x0][0x160], RZ ;  /* 0x000058006e247a10 */ /* 0x000fe40007f9e0ff */
[----:B------:R-:W-:-:S02]  /*05b0*/  SHF.L.U64.HI R49, R51, 0x8, R2 ;  /* 0x0000000833317819 */ /* 0x000fc40000010202 */
[----:B------:R-:W-:Y:S02]  /*05c0*/  SHF.L.U64.HI R35, R79, 0x8, R2 ;  /* 0x000000084f237819 */ /* 0x000fe40000010202 */
[----:B------:R-:W-:Y:S02]  /*05d0*/  LOP3.LUT R101, R101, R20, RZ, 0xfc, !PT ;  /* 0x0000001465657212 */ /* 0x000fe400078efcff */
[----:B------:R-:W-:Y:S02]  /*05e0*/  ISETP.GE.U32.AND P5, PT, R103, 0x1230, PT ;  /* 0x000012306700780c */ /* 0x000fe40003fa6070 */
[----:B------:R-:W-:Y:S02]  /*05f0*/  SHF.L.U32 R11, R55, 0x8, RZ ;  /* 0x00000008370b7819 */ /* 0x000fe400000006ff */
[----:B------:R-:W-:Y:S02]  /*0600*/  LOP3.LUT R114, R69, R21, RZ, 0xfc, !PT ;  /* 0x0000001545727212 */ /* 0x000fe400078efcff */
[----:B------:R-:W-:-:S02]  /*0610*/  IADD3 R34, P3, R115, c[0x0][0x160], RZ ;  /* 0x0000580073227a10 */ /* 0x000fc40007f7e0ff */
[--C-:B------:R-:W-:Y:S01]  /*0620*/  SHF.L.U64.HI R103, R103, 0x8, R2.reuse ;  /* 0x0000000867677819 */ /* 0x100fe20000010202 */
[----:B0-----:R-:W-:Y:S01]  /*0630*/  FADD R24, R10, R3 ;  /* 0x000000030a187221 */ /* 0x001fe20000000000 */
[-C--:B------:R-:W-:Y:S02]  /*0640*/  LOP3.LUT R107, R107, R21.reuse, RZ, 0xfc, !PT ;  /* 0x000000156b6b7212 */ /* 0x080fe400078efcff */
[----:B------:R-:W-:Y:S01]  /*0650*/  LOP3.LUT R104, R57, R20, RZ, 0xfc, !PT ;  /* 0x0000001439687212 */ /* 0x000fe200078efcff */
[----:B------:R-:W-:Y:S01]  /*0660*/  FADD R24, R24, c[0x0][0x178] ;  /* 0x00005e0018187621 */ /* 0x000fe20000000000 */
[----:B------:R-:W-:Y:S02]  /*0670*/  LOP3.LUT R10, R37, R21, RZ, 0xfc, !PT ;  /* 0x00000015250a7212 */ /* 0x000fe400078efcff */
[----:B------:R-:W-:Y:S02]  /*0680*/  IADD3 R48, P2, R108, c[0x0][0x160], RZ ;  /* 0x000058006c307a10 */ /* 0x000fe40007f5e0ff */
[----:B------:R-:W-:Y:S01]  /*0690*/  SHF.L.U64.HI R91, R53, 0x8, R2 ;  /* 0x00000008355b7819 */ /* 0x000fe20000010202 */
[----:B------:R-:W0:Y:S01]  /*06a0*/  MUFU.SQRT R24, R24 ;  /* 0x0000001800187308 */ /* 0x000e220000002000 */
[----:B------:R-:W-:-:S02]  /*06b0*/  SHF.L.U32 R15, R77, 0x8, RZ ;  /* 0x000000084d0f7819 */ /* 0x000fc400000006ff */
[-C--:B------:R-:W-:Y:S02]  /*06c0*/  LOP3.LUT R100, R47, R20.reuse, RZ, 0xfc, !PT ;  /* 0x000000142f647212 */ /* 0x080fe400078efcff */
[----:B------:R-:W-:Y:S02]  /*06d0*/  LOP3.LUT R4, R7, R20, RZ, 0xfc, !PT ;  /* 0x0000001407047212 */ /* 0x000fe400078efcff */
[----:B------:R-:W-:Y:S02]  /*06e0*/  IADD3.X R37, R111, c[0x0][0x164], RZ, P4, !PT ;  /* 0x000059006f257a10 */ /* 0x000fe400027fe4ff */
[-C--:B------:R-:W-:Y:S02]  /*06f0*/  LOP3.LUT R102, R49, R21.reuse, RZ, 0xfc, !PT ;  /* 0x0000001531667212 */ /* 0x080fe400078efcff */
[----:B------:R-:W-:Y:S02]  /*0700*/  LOP3.LUT R7, R35, R21, RZ, 0xfc, !PT ;  /* 0x0000001523077212 */ /* 0x000fe400078efcff */
[----:B------:R-:W-:-:S02]  /*0710*/  IADD3 R56, P4, R101, c[0x0][0x160], RZ ;  /* 0x0000580065387a10 */ /* 0x000fc40007f9e0ff */
[----:B------:R-:W-:Y:S02]  /*0720*/  SHF.L.U32 R45, R83, 0x8, RZ ;  /* 0x00000008532d7819 */ /* 0x000fe400000006ff */
[----:B------:R-:W-:Y:S02]  /*0730*/  SHF.L.U64.HI R41, R55, 0x8, R2 ;  /* 0x0000000837297819 */ /* 0x000fe40000010202 */
[----:B------:R-:W-:Y:S02]  /*0740*/  LOP3.LUT R11, R11, R20, RZ, 0xfc, !PT ;  /* 0x000000140b0b7212 */ /* 0x000fe400078efcff */
[----:B------:R-:W-:Y:S02]  /*0750*/  IADD3.X R35, R114, c[0x0][0x164], RZ, P3, !PT ;  /* 0x0000590072237a10 */ /* 0x000fe40001ffe4ff */
[----:B------:R-:W-:Y:S02]  /*0760*/  SHF.L.U32 R13, R65, 0x8, RZ ;  /* 0x00000008410d7819 */ /* 0x000fe400000006ff */
[----:B------:R-:W-:-:S02]  /*0770*/  LOP3.LUT R103, R103, R21, RZ, 0xfc, !PT ;  /* 0x0000001567677212 */ /* 0x000fc400078efcff */
[----:B------:R-:W-:Y:S02]  /*0780*/  IADD3 R44, P3, R104, c[0x0][0x160], RZ ;  /* 0x00005800682c7a10 */ /* 0x000fe40007f7e0ff */
[----:B------:R-:W-:Y:S02]  /*0790*/  IADD3.X R49, R107, c[0x0][0x164], RZ, P2, !PT ;  /* 0x000059006b317a10 */ /* 0x000fe400017fe4ff */
[----:B------:R-:W-:Y:S02]  /*07a0*/  SHF.L.U64.HI R43, R77, 0x8, R2 ;  /* 0x000000084d2b7819 */ /* 0x000fe40000010202 */
[----:B------:R-:W-:Y:S02]  /*07b0*/  LOP3.LUT R91, R91, R21, RZ, 0xfc, !PT ;  /* 0x000000155b5b7212 */ /* 0x000fe400078efcff */
[----:B------:R-:W-:Y:S02]  /*07c0*/  LOP3.LUT R14, R15, R20, RZ, 0xfc, !PT ;  /* 0x000000140f0e7212 */ /* 0x000fe400078efcff */
[----:B------:R-:W-:-:S02]  /*07d0*/  IADD3 R60, P2, R100, c[0x0][0x160], RZ ;  /* 0x00005800643c7a10 */ /* 0x000fc40007f5e0ff */
[----:B------:R-:W-:Y:S02]  /*07e0*/  IADD3.X R57, R102, c[0x0][0x164], RZ, P4, !PT ;  /* 0x0000590066397a10 */ /* 0x000fe400027fe4ff */
[-C--:B------:R-:W-:Y:S02]  /*07f0*/  LOP3.LUT R90, R45, R20.reuse, RZ, 0xfc, !PT ;  /* 0x000000142d5a7212 */ /* 0x080fe400078efcff */
[----:B------:R-:W-:Y:S02]  /*0800*/  LOP3.LUT R12, R41, R21, RZ, 0xfc, !PT ;  /* 0x00000015290c7212 */ /* 0x000fe400078efcff */
[----:B------:R-:W-:Y:S02]  /*0810*/  IADD3 R70, P4, R11, c[0x0][0x160], RZ ;  /* 0x000058000b467a10 */ /* 0x000fe40007f9e0ff */
[----:B------:R-:W-:Y:S02]  /*0820*/  LOP3.LUT R13, R13, R20, RZ, 0xfc, !PT ;  /* 0x000000140d0d7212 */ /* 0x000fe400078efcff */
[----:B------:R-:W-:-:S02]  /*0830*/  IADD3.X R45, R103, c[0x0][0x164], RZ, P3, !PT ;  /* 0x00005900672d7a10 */ /* 0x000fc40001ffe4ff */
[----:B------:R-:W-:Y:S02]  /*0840*/  SHF.L.U32 R3, R75, 0x8, RZ ;  /* 0x000000084b037819 */ /* 0x000fe400000006ff */
[----:B------:R-:W-:Y:S02]  /*0850*/  LOP3.LUT R15, R43, R21, RZ, 0xfc, !PT ;  /* 0x000000152b0f7212 */ /* 0x000fe400078efcff */
[----:B------:R-:W-:Y:S02]  /*0860*/  IADD3 R66, P3, R14, c[0x0][0x160], RZ ;  /* 0x000058000e427a10 */ /* 0x000fe40007f7e0ff */
[----:B------:R-:W-:Y:S02]  /*0870*/  IADD3.X R61, R91, c[0x0][0x164], RZ, P2, !PT ;  /* 0x000059005b3d7a10 */ /* 0x000fe400017fe4ff */
[----:B0-----:R-:W-:Y:S02]  /*0880*/  FSETP.GT.AND P2, PT, R24, 8.50705917302346158658e+37, PT ;  /* 0x7e8000001800780b */ /* 0x001fe40003f44000 */
[----:B------:R-:W-:-:S02]  /*0890*/  IADD3.X R71, R12, c[0x0][0x164], RZ, P4, !PT ;  /* 0x000059000c477a10 */ /* 0x000fc400027fe4ff */
[----:B------:R-:W-:Y:S02]  /*08a0*/  IADD3 R72, P4, R13, c[0x0][0x160], RZ ;  /* 0x000058000d487a10 */ /* 0x000fe40007f9e0ff */
[----:B------:R-:W-:Y:S02]  /*08b0*/  SHF.L.U64.HI R33, R75, 0x8, R2 ;  /* 0x000000084b217819 */ /* 0x000fe40000010202 */
[----:B------:R-:W-:Y:S02]  /*08c0*/  LOP3.LUT R3, R3, R20, RZ, 0xfc, !PT ;  /* 0x0000001403037212 */ /* 0x000fe400078efcff */
[----:B------:R-:W-:Y:S02]  /*08d0*/  IADD3.X R67, R15, c[0x0][0x164], RZ, P3, !PT ;  /* 0x000059000f437a10 */ /* 0x000fe40001ffe4ff */
[C---:B------:R-:W-:Y:S01]  /*08e0*/  FSETP.GEU.AND P3, PT, R24.reuse, 1.175494350822287508e-38, PT ;  /* 0x008000001800780b */ /* 0x040fe20003f6e000 */
[----:B------:R-:W-:Y:S01]  /*08f0*/  @P2 FMUL R24, R24, 0.25 ;  /* 0x3e80000018182820 */ /* 0x000fe20000400000 */
[----:B------:R-:W-:-:S02]  /*0900*/  IADD3.X R73, R10, c[0x0][0x164], RZ, P4, !PT ;  /* 0x000059000a497a10 */ /* 0x000fc400027fe4ff */
[----:B------:R-:W-:Y:S02]  /*0910*/  LOP3.LUT R6, R33, R21, RZ, 0xfc, !PT ;  /* 0x0000001521067212 */ /* 0x000fe400078efcff */
[----:B------:R-:W-:Y:S02]  /*0920*/  IADD3 R96, P4, R3, c[0x0][0x160], RZ ;  /* 0x0000580003607a10 */ /* 0x000fe40007f9e0ff */
[----:B------:R-:W-:Y:S02]  /*0930*/  FSEL R28, R80, 1, P2 ;  /* 0x3f800000501c7808 */ /* 0x000fe40001000000 */
[----:B------:R-:W-:Y:S02]  /*0940*/  IADD3.X R97, R6, c[0x0][0x164], RZ, P4, !PT ;  /* 0x0000590006617a10 */ /* 0x000fe400027fe4ff */
[----:B------:R-:W-:Y:S01]  /*0950*/  ISETP.GE.U32.AND P4, PT, R31, 0x1230, PT ;  /* 0x000012301f00780c */ /* 0x000fe20003f86070 */
[----:B------:R-:W-:Y:S01]  /*0960*/  @!P3 FMUL R24, R24, 16777216 ;  /* 0x4b8000001818b820 */ /* 0x000fe20000400000 */
[----:B------:R-:W-:Y:S01]  /*0970*/  SHF.L.U32 R9, R63, 0x8, RZ ;  /* 0x000000083f097819 */ /* 0x000fe200000006ff */
[----:B------:R-:W-:Y:S01]  /*0980*/  @!P3 FMUL R28, R28, 16777216 ;  /* 0x4b8000001c1cb820 */ /* 0x000fe20000400000 */
[----:B------:R-:W-:Y:S01]  /*0990*/  ISETP.GE.U32.AND.EX P0, PT, R2, RZ, PT, P4 ;  /* 0x000000ff0200720c */ /* 0x000fe20003f06140 */
[----:B------:R-:W0:Y:S01]  /*09a0*/  MUFU.RCP R81, R24 ;  /* 0x0000001800517308 */ /* 0x000e220000001000 */
[----:B------:R-:W-:-:S02]  /*09b0*/  SHF.L.U32 R105, R25, 0x8, RZ ;  /* 0x0000000819697819 */ /* 0x000fc400000006ff */
[--C-:B------:R-:W-:Y:S02]  /*09c0*/  SHF.L.U64.HI R59, R25, 0x8, R2.reuse ;  /* 0x00000008193b7819 */ /* 0x100fe40000010202 */
[--C-:B------:R-:W-:Y:S02]  /*09d0*/  SHF.L.U64.HI R89, R83, 0x8, R2.reuse ;  /* 0x0000000853597819 */ /* 0x100fe40000010202 */
[----:B------:R-:W-:Y:S02]  /*09e0*/  SHF.L.U64.HI R39, R63, 0x8, R2 ;  /* 0x000000083f277819 */ /* 0x000fe40000010202 */
[----:B------:R-:W-:Y:S02]  /*09f0*/  IADD3 R98, P2, R98, c[0x0][0x168], RZ ;  /* 0x00005a0062627a10 */ /* 0x000fe40007f5e0ff */
[----:B------:R-:W-:Y:S02]  /*0a00*/  IADD3 R92, P3, R92, c[0x0][0x168], RZ ;  /* 0x00005a005c5c7a10 */ /* 0x000fe40007f7e0ff */
[----:B------:R-:W-:-:S02]  /*0a10*/  LOP3.LUT R8, R9, R20, RZ, 0xfc, !PT ;  /* 0x0000001409087212 */ /* 0x000fc400078efcff */
[----:B------:R-:W-:Y:S01]  /*0a20*/  LOP3.LUT R105, R105, R20, RZ, 0xfc, !PT ;  /* 0x0000001469697212 */ /* 0x000fe200078efcff */
[----:B0-----:R-:W-:Y:S01]  /*0a30*/  FMUL R81, R81, R28 ;  /* 0x0000001c51517220 */ /* 0x001fe20000400000 */
[-C--:B------:R-:W-:Y:S02]  /*0a40*/  LOP3.LUT R106, R59, R21.reuse, RZ, 0xfc, !PT ;  /* 0x000000153b6a7212 */ /* 0x080fe400078efcff */
[-C--:B------:R-:W-:Y:S02]  /*0a50*/  LOP3.LUT R89, R89, R21.reuse, RZ, 0xfc, !PT ;  /* 0x0000001559597212 */ /* 0x080fe400078efcff */
[----:B------:R-:W-:Y:S02]  /*0a60*/  LOP3.LUT R9, R39, R21, RZ, 0xfc, !PT ;  /* 0x0000001527097212 */ /* 0x000fe400078efcff */
[----:B------:R-:W-:Y:S01]  /*0a70*/  IADD3.X R99, R22, c[0x0][0x16c], RZ, P2, !PT ;  /* 0x00005b0016637a10 */ /* 0x000fe200017fe4ff */
[----:B------:R-:W-:Y:S01]  /*0a80*/  CS2R R20, SRZ ;  /* 0x0000000000147805 */ /* 0x000fe2000001ff00 */
[----:B------:R-:W-:-:S02]  /*0a90*/  IADD3.X R93, R23, c[0x0][0x16c], RZ, P3, !PT ;  /* 0x00005b00175d7a10 */ /* 0x000fc40001ffe4ff */
[----:B------:R-:W-:Y:S01]  /*0aa0*/  CS2R R22, SRZ ;  /* 0x0000000000167805 */ /* 0x000fe2000001ff00 */
[----:B------:R-:W-:Y:S02]  /*0ab0*/  IADD3 R46, P1, R105, c[0x0][0x160], RZ ;  /* 0x00005800692e7a10 */ /* 0x000fe40007f3e0ff */
[----:B------:R-:W-:Y:S02]  /*0ac0*/  ISETP.GE.U32.AND P3, PT, R27, 0x1230, PT ;  /* 0x000012301b00780c */ /* 0x000fe40003f66070 */
[----:B------:R-:W-:Y:S01]  /*0ad0*/  IADD3.X R47, R106, c[0x0][0x164], RZ, P1, !PT ;  /* 0x000059006a2f7a10 */ /* 0x000fe20000ffe4ff */
[----:B------:R0:W3:Y:S01]  /*0ae0*/  @!P0 LDG.E.128 R20, [R34.64] ;  /* 0x0000000422148981 */ /* 0x0000e2000c1e1d00 */
[----:B------:R-:W-:Y:S01]  /*0af0*/  IADD3 R58, P1, R90, c[0x0][0x160], RZ ;  /* 0x000058005a3a7a10 */ /* 0x000fe20007f3e0ff */
[----:B------:R-:W-:Y:S01]  /*0b00*/  CS2R R30, SRZ ;  /* 0x00000000001e7805 */ /* 0x000fe2000001ff00 */
[----:B------:R-:W-:Y:S02]  /*0b10*/  P2R R112, PR, RZ, 0x1 ;  /* 0x00000001ff707803 */ /* 0x000fe40000000000 */
[----:B------:R-:W-:Y:S01]  /*0b20*/  ISETP.GE.U32.AND P6, PT, R83, 0x1230, PT ;  /* 0x000012305300780c */ /* 0x000fe20003fc6070 */
[----:B------:R-:W-:Y:S01]  /*0b30*/  CS2R R32, SRZ ;  /* 0x0000000000207805 */ /* 0x000fe2000001ff00 */
[----:B------:R-:W-:Y:S01]  /*0b40*/  IADD3.X R59, R89, c[0x0][0x164], RZ, P1, !PT ;  /* 0x00005900593b7a10 */ /* 0x000fe20000ffe4ff */
[----:B------:R-:W-:Y:S01]  /*0b50*/  CS2R R26, SRZ ;  /* 0x00000000001a7805 */ /* 0x000fe2000001ff00 */
[----:B------:R-:W-:-:S02]  /*0b60*/  IADD3 R68, P1, R8, c[0x0][0x160], RZ ;  /* 0x0000580008447a10 */ /* 0x000fc40007f3e0ff */
[----:B------:R-:W-:Y:S02]  /*0b70*/  ISETP.GE.U32.AND.EX P0, PT, R2, RZ, PT, P3 ;  /* 0x000000ff0200720c */ /* 0x000fe40003f06130 */
[----:B------:R-:W-:Y:S02]  /*0b80*/  IADD3.X R69, R9, c[0x0][0x164], RZ, P1, !PT ;  /* 0x0000590009457a10 */ /* 0x000fe40000ffe4ff */
[----:B------:R-:W-:Y:S02]  /*0b90*/  IADD3 R94, P1, R4, c[0x0][0x160], RZ ;  /* 0x00005800045e7a10 */ /* 0x000fe40007f3e0ff */
[----:B------:R-:W-:Y:S02]  /*0ba0*/  ISETP.GE.U32.AND P2, PT, R25, 0x1230, PT ;  /* 0x000012301900780c */ /* 0x000fe40003f46070 */
[----:B------:R-:W-:Y:S01]  /*0bb0*/  IADD3.X R95, R7, c[0x0][0x164], RZ, P1, !PT ;  /* 0x00005900075f7a10 */ /* 0x000fe20000ffe4ff */
[----:B0-----:R-:W-:Y:S01]  /*0bc0*/  CS2R R34, SRZ ;  /* 0x0000000000227805 */ /* 0x001fe2000001ff00 */
[----:B------:R-:W-:Y:S01]  /*0bd0*/  ISETP.GE.U32.AND P1, PT, R29, 0x1230, PT ;  /* 0x000012301d00780c */ /* 0x000fe20003f26070 */
[----:B------:R-:W-:Y:S01]  /*0be0*/  CS2R R24, SRZ ;  /* 0x0000000000187805 */ /* 0x000fe2000001ff00 */
[----:B------:R-:W-:Y:S01]  /*0bf0*/  CS2R R28, SRZ ;  /* 0x00000000001c7805 */ /* 0x000fe2000001ff00 */
[----:B------:R-:W-:-:S02]  /*0c00*/  ISETP.GE.U32.AND.EX P2, PT, R2, RZ, PT, P2 ;  /* 0x000000ff0200720c */ /* 0x000fc40003f46120 */
[C---:B------:R-:W-:Y:S02]  /*0c10*/  ISETP.GE.U32.AND.EX P1, PT, R2.reuse, RZ, PT, P1 ;  /* 0x000000ff0200720c */ /* 0x040fe40003f26110 */
[----:B------:R-:W-:Y:S01]  /*0c20*/  P2R R109, PR, RZ, 0x1 ;  /* 0x00000001ff6d7803 */ /* 0x000fe20000000000 */
[----:B------:R0:W4:Y:S01]  /*0c30*/  @!P0 LDG.E.128 R28, [R48.64] ;  /* 0x00000004301c8981 */ /* 0x000122000c1e1d00 */
[C---:B------:R-:W-:Y:S02]  /*0c40*/  ISETP.GE.U32.AND.EX P0, PT, R2.reuse, RZ, PT, P6 ;  /* 0x000000ff0200720c */ /* 0x040fe40003f06160 */
[----:B------:R-:W-:Y:S02]  /*0c50*/  ISETP.GE.U32.AND P4, PT, R51, 0x1230, PT ;  /* 0x000012303300780c */ /* 0x000fe40003f86070 */
[----:B------:R-:W-:Y:S01]  /*0c60*/  ISETP.GE.U32.AND P6, PT, R77, 0x1230, PT ;  /* 0x000012304d00780c */ /* 0x000fe20003fc6070 */
[----:B------:R-:W-:Y:S01]  /*0c70*/  CS2R R50, SRZ ;  /* 0x0000000000327805 */ /* 0x000fe2000001ff00 */
[C---:B------:R-:W-:Y:S01]  /*0c80*/  ISETP.GE.U32.AND.EX P5, PT, R2.reuse, RZ, PT, P5 ;  /* 0x000000ff0200720c */ /* 0x040fe20003fa6150 */
[----:B------:R1:W5:Y:S01]  /*0c90*/  @!P2 LDG.E.128 R32, [R46.64] ;  /* 0x000000042e20a981 */ /* 0x000362000c1e1d00 */
[----:B------:R-:W-:Y:S01]  /*0ca0*/  ISETP.GE.U32.AND.EX P4, PT, R2, RZ, PT, P4 ;  /* 0x000000ff0200720c */ /* 0x000fe20003f86140 */
[----:B0-----:R-:W-:Y:S01]  /*0cb0*/  CS2R R48, SRZ ;  /* 0x0000000000307805 */ /* 0x001fe2000001ff00 */
[----:B------:R-:W-:Y:S01]  /*0cc0*/  P2R R62, PR, RZ, 0x4 ;  /* 0x00000004ff3e7803 */ /* 0x000fe20000000000 */
[----:B------:R0:W3:Y:S01]  /*0cd0*/  @!P1 LDG.E.128 R24, [R36.64] ;  /* 0x0000000424189981 */ /* 0x0000e2000c1e1d00 */
[----:B------:R-:W-:-:S02]  /*0ce0*/  ISETP.GE.U32.AND P3, PT, R53, 0x1230, PT ;  /* 0x000012303500780c */ /* 0x000fc40003f66070 */
[C---:B------:R-:W-:Y:S01]  /*0cf0*/  ISETP.GE.U32.AND.EX P2, PT, R2.reuse, RZ, PT, P6 ;  /* 0x000000ff0200720c */ /* 0x040fe20003f46160 */
[----:B------:R-:W-:Y:S01]  /*0d00*/  CS2R R38, SRZ ;  /* 0x0000000000267805 */ /* 0x000fe2000001ff00 */
[----:B------:R-:W-:Y:S01]  /*0d10*/  ISETP.GE.U32.AND P6, PT, R55, 0x1230, PT ;  /* 0x000012303700780c */ /* 0x000fe20003fc6070 */
[----:B------:R1:W3:Y:S01]  /*0d20*/  @!P0 LDG.E.128 R48, [R58.64] ;  /* 0x000000043a308981 */ /* 0x0002e2000c1e1d00 */
[C---:B------:R-:W-:Y:S01]  /*0d30*/  ISETP.GE.U32.AND.EX P3, PT, R2.reuse, RZ, PT, P3 ;  /* 0x000000ff0200720c */ /* 0x040fe20003f66130 */
[----:B------:R-:W-:Y:S01]  /*0d40*/  CS2R R40, SRZ ;  /* 0x0000000000287805 */ /* 0x000fe2000001ff00 */
[----:B------:R-:W-:Y:S01]  /*0d50*/  P2R R82, PR, RZ, 0x1 ;  /* 0x00000001ff527803 */ /* 0x000fe20000000000 */
[----:B0-----:R-:W-:Y:S01]  /*0d60*/  CS2R R36, SRZ ;  /* 0x0000000000247805 */ /* 0x001fe2000001ff00 */
[----:B------:R-:W-:Y:S01]  /*0d70*/  CS2R R42, SRZ ;  /* 0x00000000002a7805 */ /* 0x000fe2000001ff00 */
[C---:B------:R-:W-:Y:S02]  /*0d80*/  ISETP.GE.U32.AND.EX P0, PT, R2.reuse, RZ, PT, P6 ;  /* 0x000000ff0200720c */ /* 0x040fe40003f06160 */
[----:B------:R-:W-:Y:S01]  /*0d90*/  ISETP.GE.U32.AND P6, PT, R63, 0x1230, PT ;  /* 0x000012303f00780c */ /* 0x000fe20003fc6070 */
[----:B------:R-:W-:Y:S01]  /*0da0*/  CS2R R52, SRZ ;  /* 0x0000000000347805 */ /* 0x000fe2000001ff00 */
[----:B------:R-:W-:Y:S01]  /*0db0*/  P2R R64, PR, RZ, 0x2 ;  /* 0x00000002ff407803 */ /* 0x000fe20000000000 */
[----:B------:R0:W3:Y:S01]  /*0dc0*/  @!P5 LDG.E.128 R36, [R44.64] ;  /* 0x000000042c24d981 */ /* 0x0000e2000c1e1d00 */
[----:B------:R-:W-:Y:S01]  /*0dd0*/  CS2R R54, SRZ ;  /* 0x0000000000367805 */ /* 0x000fe2000001ff00 */
[----:B-1----:R-:W-:Y:S01]  /*0de0*/  CS2R R46, SRZ ;  /* 0x00000000002e7805 */ /* 0x002fe2000001ff00 */
[----:B------:R-:W-:Y:S01]  /*0df0*/  ISETP.GE.U32.AND.EX P1, PT, R2, RZ, PT, P6 ;  /* 0x000000ff0200720c */ /* 0x000fe20003f26160 */
[----:B------:R1:W3:Y:S01]  /*0e00*/  @!P4 LDG.E.128 R40, [R56.64] ;  /* 0x000000043828c981 */ /* 0x0002e2000c1e1d00 */
[----:B------:R-:W-:Y:S01]  /*0e10*/  CS2R R58, SRZ ;  /* 0x00000000003a7805 */ /* 0x000fe2000001ff00 */
[----:B------:R-:W-:-:S02]  /*0e20*/  ISETP.GE.U32.AND P6, PT, R65, 0x1230, PT ;  /* 0x000012304100780c */ /* 0x000fc40003fc6070 */
[----:B------:R-:W-:Y:S01]  /*0e30*/  P2R R83, PR, RZ, 0x4 ;  /* 0x00000004ff537803 */ /* 0x000fe20000000000 */
[----:B------:R1:W3:Y:S01]  /*0e40*/  @!P2 LDG.E.128 R52, [R66.64] ;  /* 0x000000044234a981 */ /* 0x0002e2000c1e1d00 */
[----:B0-----:R-:W-:Y:S01]  /*0e50*/  CS2R R44, SRZ ;  /* 0x00000000002c7805 */ /* 0x001fe2000001ff00 */
[----:B-1----:R-:W-:Y:S01]  /*0e60*/  CS2R R56, SRZ ;  /* 0x0000000000387805 */ /* 0x002fe2000001ff00 */
[----:B------:R-:W-:-:S04]  /*0e70*/  ISETP.NE.AND P2, PT, R62, RZ, PT ;  /* 0x000000ff3e00720c */ /* 0x000fc80003f45270 */
[----:B------:R0:W4:Y:S01]  /*0e80*/  @!P3 LDG.E.128 R44, [R60.64] ;  /* 0x000000043c2cb981 */ /* 0x000122000c1e1d00 */
[----:B------:R-:W-:Y:S01]  /*0e90*/  P2R R84, PR, RZ, 0x1 ;  /* 0x00000001ff547803 */ /* 0x000fe20000000000 */
[----:B------:R-:W-:Y:S02]  /*0ea0*/  CS2R R62, SRZ ;  /* 0x00000000003e7805 */ /* 0x000fe4000001ff00 */
[----:B------:R1:W4:Y:S01]  /*0eb0*/  @!P0 LDG.E.128 R56, [R70.64] ;  /* 0x0000000446388981 */ /* 0x000322000c1e1d00 */
[----:B------:R-:W-:Y:S01]  /*0ec0*/  ISETP.GE.U32.AND.EX P0, PT, R2, RZ, PT, P6 ;  /* 0x000000ff0200720c */ /* 0x000fe20003f06160 */
[----:B0-----:R-:W-:Y:S01]  /*0ed0*/  CS2R R60, SRZ ;  /* 0x00000000003c7805 */ /* 0x001fe2000001ff00 */
[----:B------:R-:W-:Y:S01]  /*0ee0*/  P2R R85, PR, RZ, 0x2 ;  /* 0x00000002ff557803 */ /* 0x000fe20000000000 */
[----:B------:R-:W-:-:S04]  /*0ef0*/  CS2R R66, SRZ ;  /* 0x0000000000427805 */ /* 0x000fc8000001ff00 */
[----:B------:R0:W4:Y:S01]  /*0f00*/  @!P1 LDG.E.128 R60, [R68.64] ;  /* 0x00000004443c9981 */ /* 0x000122000c1e1d00 */
[----:B------:R-:W-:Y:S02]  /*0f10*/  ISETP.NE.AND P1, PT, R64, RZ, PT ;  /* 0x000000ff4000720c */ /* 0x000fe40003f25270 */
[----:B------:R-:W-:Y:S01]  /*0f20*/  CS2R R64, SRZ ;  /* 0x0000000000407805 */ /* 0x000fe2000001ff00 */
[----:B------:R-:W-:Y:S02]  /*0f30*/  ISETP.GE.U32.AND P6, PT, R79, 0x1230, PT ;  /* 0x000012304f00780c */ /* 0x000fe40003fc6070 */
[----:B------:R-:W-:Y:S01]  /*0f40*/  P2R R86, PR, RZ, 0x1 ;  /* 0x00000001ff567803 */ /* 0x000fe20000000000 */
[-C--:B------:R-:W-:Y:S02]  /*0f50*/  FMUL R88, R88, R81.reuse ;  /* 0x0000005158587220 */ /* 0x080fe40000400000 */
[----:B------:R2:W4:Y:S01]  /*0f60*/  @!P0 LDG.E.128 R64, [R72.64] ;  /* 0x0000000448408981 */ /* 0x000522000c1e1d00 */
[----:B------:R-:W-:Y:S01]  /*0f70*/  ISETP.GE.U32.AND.EX P0, PT, R2, RZ, PT, P6 ;  /* 0x000000ff0200720c */ /* 0x000fe20003f06160 */
[-C--:B-1----:R-:W-:Y:S01]  /*0f80*/  FMUL R71, R76, R81.reuse ;  /* 0x000000514c477220 */ /* 0x082fe20000400000 */
[-C--:B------:R-:W-:Y:S01]  /*0f90*/  FMUL R78, R78, R81.reuse ;  /* 0x000000514e4e7220 */ /* 0x080fe20000400000 */
[----:B------:R-:W-:Y:S01]  /*0fa0*/  FMUL R87, R124, R81 ;  /* 0x000000517c577220 */ /* 0x000fe20000400000 */
[----:B0-----:R-:W-:-:S02]  /*0fb0*/  CS2R R68, SRZ ;  /* 0x0000000000447805 */ /* 0x001fc4000001ff00 */
[----:B------:R-:W-:Y:S02]  /*0fc0*/  F2FP.PACK_AB R76, R71, R88 ;  /* 0x00000058474c723e */ /* 0x000fe400000000ff */
[----:B------:R-:W-:Y:S01]  /*0fd0*/  CS2R R70, SRZ ;  /* 0x0000000000467805 */ /* 0x000fe2000001ff00 */
[----:B------:R-:W-:Y:S02]  /*0fe0*/  ISETP.GE.U32.AND P6, PT, R75, 0x1230, PT ;  /* 0x000012304b00780c */ /* 0x000fe40003fc6070 */
[----:B------:R-:W-:Y:S02]  /*0ff0*/  F2FP.PACK_AB R78, R87, R78 ;  /* 0x0000004e574e723e */ /* 0x000fe400000000ff */
[----:B------:R-:W-:Y:S01]  /*1000*/  ISETP.GE.U32.AND.EX P6, PT, R2, RZ, PT, P6 ;  /* 0x000000ff0200720c */ /* 0x000fe20003fc6160 */
[----:B------:R0:W4:Y:S01]  /*1010*/  @!P0 LDG.E.128 R68, [R94.64] ;  /* 0x000000045e448981 */ /* 0x000122000c1e1d00 */
[----:B------:R-:W-:Y:S02]  /*1020*/  P2R R87, PR, RZ, 0x1 ;  /* 0x00000001ff577803 */ /* 0x000fe40000000000 */
[----:B------:R-:W-:Y:S01]  /*1030*/  ISETP.NE.AND P0, PT, R116, RZ, PT ;  /* 0x000000ff7400720c */ /* 0x000fe20003f05270 */
[----:B--2---:R-:W-:-:S02]  /*1040*/  HADD2.F32 R117, -RZ, R16.H1_H1 ;  /* 0x30000010ff757230 */ /* 0x004fc40000004100 */
[----:B------:R-:W-:-:S03]  /*1050*/  HADD2.F32 R119, -RZ, R16.H0_H0 ;  /* 0x20000010ff777230 */ /* 0x000fc60000004100 */
[----:B------:R-:W-:Y:S01]  /*1060*/  FMUL R16, R117, R117 ;  /* 0x0000007575107220 */ /* 0x000fe20000400000 */
[----:B------:R-:W-:-:S03]  /*1070*/  HADD2.F32 R121, -RZ, R17.H0_H0 ;  /* 0x20000011ff797230 */ /* 0x000fc60000004100 */
[----:B------:R-:W-:Y:S01]  /*1080*/  FFMA R16, R119, R119, R16 ;  /* 0x0000007777107223 */ /* 0x000fe20000000010 */
[-C--:B------:R-:W-:Y:S01]  /*1090*/  FMUL R79, R118, R81.reuse ;  /* 0x00000051764f7220 */ /* 0x080fe20000400000 */
[----:B------:R-:W-:Y:S01]  /*10a0*/  HADD2.F32 R17, -RZ, R17.H1_H1 ;  /* 0x30000011ff117230 */ /* 0x000fe20000004100 */
[-C--:B------:R-:W-:Y:S01]  /*10b0*/  FMUL R77, R120, R81.reuse ;  /* 0x00000051784d7220 */ /* 0x080fe20000400000 */
[-C--:B------:R-:W-:Y:S01]  /*10c0*/  FMUL R122, R122, R81.reuse ;  /* 0x000000517a7a7220 */ /* 0x080fe20000400000 */
[----:B------:R-:W-:Y:S01]  /*10d0*/  FMUL R118, R74, R81 ;  /* 0x000000514a767220 */ /* 0x000fe20000400000 */
[----:B------:R-:W-:Y:S01]  /*10e0*/  FFMA R16, R121, R121, R16 ;  /* 0x0000007979107223 */ /* 0x000fe20000000010 */
[----:B------:R-:W-:Y:S01]  /*10f0*/  CS2R R72, SRZ ;  /* 0x0000000000487805 */ /* 0x000fe2000001ff00 */
[----:B------:R-:W-:Y:S01]  /*1100*/  CS2R R74, SRZ ;  /* 0x00000000004a7805 */ /* 0x000fe2000001ff00 */
[----:B------:R-:W-:Y:S01]  /*1110*/  HADD2.F32 R123, -RZ, R18.H0_H0 ;  /* 0x20000012ff7b7230 */ /* 0x000fe20000004100 */
[----:B------:R-:W-:Y:S01]  /*1120*/  FFMA R16, R17, R17, R16 ;  /* 0x0000001111107223 */ /* 0x000fe20000000010 */
[----:B------:R-:W-:-:S02]  /*1130*/  F2FP.PACK_AB R77, R122, R77 ;  /* 0x0000004d7a4d723e */ /* 0x000fc400000000ff */
[----:B------:R-:W-:Y:S01]  /*1140*/  F2FP.PACK_AB R79, R118, R79 ;  /* 0x0000004f764f723e */ /* 0x000fe200000000ff */
[----:B0-----:R-:W-:Y:S01]  /*1150*/  HADD2.F32 R95, -RZ, R18.H1_H1 ;  /* 0x30000012ff5f7230 */ /* 0x001fe20000004100 */
[----:B------:R-:W-:Y:S01]  /*1160*/  FFMA R16, R123, R123, R16 ;  /* 0x0000007b7b107223 */ /* 0x000fe20000000010 */
[----:B------:R0:W2:Y:S04]  /*1170*/  @!P6 LDG.E.128 R72, [R96.64] ;  /* 0x000000046048e981 */ /* 0x0000a8000c1e1d00 */
[----:B------:R1:W-:Y:S01]  /*1180*/  @!P0 STG.E.128 [R98.64], R76 ;  /* 0x0000004c62008986 */ /* 0x0003e2000c101d04 */
[----:B------:R-:W-:Y:S01]  /*1190*/  FFMA R16, R95, R95, R16 ;  /* 0x0000005f5f107223 */ /* 0x000fe20000000010 */
[--C-:B-1----:R-:W-:Y:S02]  /*11a0*/  HADD2.F32 R79, -RZ, R19.reuse.H0_H0 ;  /* 0x20000013ff4f7230 */ /* 0x102fe40000004100 */
[----:B------:R-:W-:-:S03]  /*11b0*/  HADD2.F32 R19, -RZ, R19.H1_H1 ;  /* 0x30000013ff137230 */ /* 0x000fc60000004100 */
[----:B------:R-:W-:-:S04]  /*11c0*/  FFMA R16, R79, R79, R16 ;  /* 0x0000004f4f107223 */ /* 0x000fc80000000010 */
[----:B------:R-:W-:-:S05]  /*11d0*/  FFMA R16, R19, R19, R16 ;  /* 0x0000001313107223 */ /* 0x000fca0000000010 */
[----:B------:R-:W1:Y:S02]  /*11e0*/  SHFL.BFLY PT, R77, R16, 0x8, 0x1f ;  /* 0x0d001f00104d7f89 */ /* 0x000e6400000e0000 */
[----:B-1----:R-:W-:-:S05]  /*11f0*/  FADD R77, R16, R77 ;  /* 0x0000004d104d7221 */ /* 0x002fca0000000000 */
[----:B------:R-:W1:Y:S02]  /*1200*/  SHFL.BFLY PT, R18, R77, 0x4, 0x1f ;  /* 0x0c801f004d127f89 */ /* 0x000e6400000e0000 */
[----:B-1----:R-:W-:-:S05]  /*1210*/  FADD R18, R77, R18 ;  /* 0x000000124d127221 */ /* 0x002fca0000000000 */
[----:B0-----:R-:W0:Y:S02]  /*1220*/  SHFL.BFLY PT, R97, R18, 0x2, 0x1f ;  /* 0x0c401f0012617f89 */ /* 0x001e2400000e0000 */
[----:B0-----:R-:W-:-:S05]  /*1230*/  FADD R97, R18, R97 ;  /* 0x0000006112617221 */ /* 0x001fca0000000000 */
[----:B------:R-:W0:Y:S01]  /*1240*/  SHFL.BFLY PT, R76, R97, 0x1, 0x1f ;  /* 0x0c201f00614c7f89 */ /* 0x000e2200000e0000 */
[----:B------:R-:W-:Y:S01]  /*1250*/  P2R R88, PR, RZ, 0x40 ;  /* 0x00000040ff587803 */ /* 0x000fe20000000000 */
[----:B0-----:R-:W-:-:S04]  /*1260*/  FADD R76, R97, R76 ;  /* 0x0000004c614c7221 */ /* 0x001fc80000000000 */
[----:B------:R-:W-:-:S04]  /*1270*/  FADD R94, R76, c[0x0][0x178] ;  /* 0x00005e004c5e7621 */ /* 0x000fc80000000000 */
[----:B------:R-:W0:Y:S02]  /*1280*/  MUFU.SQRT R96, R94 ;  /* 0x0000005e00607308 */ /* 0x000e240000002000 */
[C---:B0-----:R-:W-:Y:S02]  /*1290*/  FSETP.GT.AND P6, PT, R96.reuse, 8.50705917302346158658e+37, PT ;  /* 0x7e8000006000780b */ /* 0x041fe40003fc4000 */
[----:B------:R-:W-:-:S11]  /*12a0*/  FSETP.GEU.AND P0, PT, R96, 1.175494350822287508e-38, PT ;  /* 0x008000006000780b */ /* 0x000fd60003f0e000 */
[----:B------:R-:W-:-:S04]  /*12b0*/  @P6 FMUL R96, R96, 0.25 ;  /* 0x3e80000060606820 */ /* 0x000fc80000400000 */
[----:B------:R-:W-:-:S04]  /*12c0*/  @!P0 FMUL R96, R96, 16777216 ;  /* 0x4b80000060608820 */ /* 0x000fc80000400000 */
[----:B------:R-:W0:Y:S01]  /*12d0*/  MUFU.RCP R78, R96 ;  /* 0x00000060004e7308 */ /* 0x000e220000001000 */
[----:B------:R-:W-:-:S05]  /*12e0*/  FSEL R99, R80, 1, P6 ;  /* 0x3f80000050637808 */ /* 0x000fca0003000000 */
[----:B------:R-:W-:-:S04]  /*12f0*/  @!P0 FMUL R99, R99, 16777216 ;  /* 0x4b80000063638820 */ /* 0x000fc80000400000 */
[----:B0-----:R-:W-:-:S04]  /*1300*/  FMUL R78, R78, R99 ;  /* 0x000000634e4e7220 */ /* 0x001fc80000400000 */
[-C--:B------:R-:W-:Y:S01]  /*1310*/  FMUL R79, R79, R78.reuse ;  /* 0x0000004e4f4f7220 */ /* 0x080fe20000400000 */
[-C--:B------:R-:W-:Y:S01]  /*1320*/  FMUL R98, R19, R78.reuse ;  /* 0x0000004e13627220 */ /* 0x080fe20000400000 */
[----:B------:R-:W-:-:S04]  /*1330*/  FMUL R94, R95, R78 ;  /* 0x0000004e5f5e7220 */ /* 0x000fc80000400000 */
[----:B------:R-:W-:Y:S01]  /*1340*/  F2FP.PACK_AB R19, R98, R79 ;  /* 0x0000004f6213723e */ /* 0x000fe200000000ff */
[--C-:B---3--:R-:W-:Y:S01]  /*1350*/  HADD2.F32 R79, -RZ, R20.reuse.H1_H1 ;  /* 0x30000014ff4f7230 */ /* 0x108fe20000004100 */
[----:B------:R-:W-:Y:S01]  /*1360*/  IADD3 R76, P6, R115, c[0x0][0x168], RZ ;  /* 0x00005a00734c7a10 */ /* 0x000fe20007fde0ff */
[----:B------:R-:W-:-:S03]  /*1370*/  HADD2.F32 R95, -RZ, R20.H0_H0 ;  /* 0x20000014ff5f7230 */ /* 0x000fc60000004100 */
[----:B------:R-:W-:Y:S01]  /*1380*/  FMUL R20, R79, R79 ;  /* 0x0000004f4f147220 */ /* 0x000fe20000400000 */
[--C-:B------:R-:W-:Y:S01]  /*1390*/  HADD2.F32 R97, -RZ, R21.reuse.H0_H0 ;  /* 0x20000015ff617230 */ /* 0x100fe20000004100 */
[----:B------:R-:W-:Y:S02]  /*13a0*/  IADD3.X R77, R114, c[0x0][0x16c], RZ, P6, !PT ;  /* 0x00005b00724d7a10 */ /* 0x000fe400037fe4ff */
[----:B------:R-:W-:Y:S01]  /*13b0*/  FFMA R20, R95, R95, R20 ;  /* 0x0000005f5f147223 */ /* 0x000fe20000000014 */
[----:B------:R-:W-:Y:S01]  /*13c0*/  ISETP.NE.AND P6, PT, R113, RZ, PT ;  /* 0x000000ff7100720c */ /* 0x000fe20003fc5270 */
[-C--:B------:R-:W-:Y:S01]  /*13d0*/  FMUL R121, R121, R78.reuse ;  /* 0x0000004e79797220 */ /* 0x080fe20000400000 */
[-C--:B------:R-:W-:Y:S01]  /*13e0*/  FMUL R18, R17, R78.reuse ;  /* 0x0000004e11127220 */ /* 0x080fe20000400000 */
[----:B------:R-:W-:Y:S01]  /*13f0*/  HADD2.F32 R21, -RZ, R21.H1_H1 ;  /* 0x30000015ff157230 */ /* 0x000fe20000004100 */
[-C--:B------:R-:W-:Y:S01]  /*1400*/  FMUL R16, R119, R78.reuse ;  /* 0x0000004e77107220 */ /* 0x080fe20000400000 */
[-C--:B------:R-:W-:Y:S01]  /*1410*/  FMUL R117, R117, R78.reuse ;  /* 0x0000004e75757220 */ /* 0x080fe20000400000 */
[----:B------:R-:W-:Y:S01]  /*1420*/  FMUL R123, R123, R78 ;  /* 0x0000004e7b7b7220 */ /* 0x000fe20000400000 */
[----:B------:R-:W-:Y:S01]  /*1430*/  FFMA R20, R97, R97, R20 ;  /* 0x0000006161147223 */ /* 0x000fe20000000014 */
[----:B------:R-:W-:Y:S01]  /*1440*/  HADD2.F32 R99, -RZ, R22.H0_H0 ;  /* 0x20000016ff637230 */ /* 0x000fe20000004100 */
[----:B------:R-:W-:-:S02]  /*1450*/  F2FP.PACK_AB R17, R18, R121 ;  /* 0x000000791211723e */ /* 0x000fc400000000ff */
[----:B------:R-:W-:Y:S01]  /*1460*/  FFMA R20, R21, R21, R20 ;  /* 0x0000001515147223 */ /* 0x000fe20000000014 */
[----:B------:R-:W-:Y:S02]  /*1470*/  F2FP.PACK_AB R16, R117, R16 ;  /* 0x000000107510723e */ /* 0x000fe400000000ff */
[----:B------:R-:W-:Y:S01]  /*1480*/  F2FP.PACK_AB R18, R94, R123 ;  /* 0x0000007b5e12723e */ /* 0x000fe200000000ff */
[----:B------:R-:W-:Y:S01]  /*1490*/  HADD2.F32 R113, -RZ, R22.H1_H1 ;  /* 0x30000016ff717230 */ /* 0x000fe20000004100 */
[----:B------:R-:W-:-:S03]  /*14a0*/  FFMA R20, R99, R99, R20 ;  /* 0x0000006363147223 */ /* 0x000fc60000000014 */
[----:B------:R0:W-:Y:S01]  /*14b0*/  @!P6 STG.E.128 [R92.64], R16 ;  /* 0x000000105c00e986 */ /* 0x0001e2000c101d04 */
[----:B------:R-:W-:Y:S01]  /*14c0*/  FFMA R20, R113, R113, R20 ;  /* 0x0000007171147223 */ /* 0x000fe20000000014 */
[--C-:B0-----:R-:W-:Y:S02]  /*14d0*/  HADD2.F32 R17, -RZ, R23.reuse.H0_H0 ;  /* 0x20000017ff117230 */ /* 0x101fe40000004100 */
[----:B------:R-:W-:-:S03]  /*14e0*/  HADD2.F32 R23, -RZ, R23.H1_H1 ;  /* 0x30000017ff177230 */ /* 0x000fc60000004100 */
[----:B------:R-:W-:-:S04]  /*14f0*/  FFMA R20, R17, R17, R20 ;  /* 0x0000001111147223 */ /* 0x000fc80000000014 */
[----:B------:R-:W-:-:S05]  /*1500*/  FFMA R20, R23, R23, R20 ;  /* 0x0000001717147223 */ /* 0x000fca0000000014 */
[----:B------:R-:W0:Y:S02]  /*1510*/  SHFL.BFLY PT, R19, R20, 0x8, 0x1f ;  /* 0x0d001f0014137f89 */ /* 0x000e2400000e0000 */
[----:B0-----:R-:W-:-:S05]  /*1520*/  FADD R19, R20, R19 ;  /* 0x0000001314137221 */ /* 0x001fca0000000000 */
[----:B------:R-:W0:Y:S02]  /*1530*/  SHFL.BFLY PT, R16, R19, 0x4, 0x1f ;  /* 0x0c801f0013107f89 */ /* 0x000e2400000e0000 */
[----:B0-----:R-:W-:-:S05]  /*1540*/  FADD R16, R19, R16 ;  /* 0x0000001013107221 */ /* 0x001fca0000000000 */
[----:B------:R-:W0:Y:S02]  /*1550*/  SHFL.BFLY PT, R93, R16, 0x2, 0x1f ;  /* 0x0c401f00105d7f89 */ /* 0x000e2400000e0000 */
[----:B0-----:R-:W-:-:S05]  /*1560*/  FADD R93, R16, R93 ;  /* 0x0000005d105d7221 */ /* 0x001fca0000000000 */
[----:B------:R-:W0:Y:S02]  /*1570*/  SHFL.BFLY PT, R18, R93, 0x1, 0x1f ;  /* 0x0c201f005d127f89 */ /* 0x000e2400000e0000 */
[----:B0-----:R-:W-:-:S04]  /*1580*/  FADD R18, R93, R18 ;  /* 0x000000125d127221 */ /* 0x001fc80000000000 */
[----:B------:R-:W-:-:S04]  /*1590*/  FADD R18, R18, c[0x0][0x178] ;  /* 0x00005e0012127621 */ /* 0x000fc80000000000 */
[----:B------:R-:W0:Y:S02]  /*15a0*/  MUFU.SQRT R92, R18 ;  /* 0x00000012005c7308 */ /* 0x000e240000002000 */
[C---:B0-----:R-:W-:Y:S02]  /*15b0*/  FSETP.GT.AND P6, PT, R92.reuse, 8.50705917302346158658e+37, PT ;  /* 0x7e8000005c00780b */ /* 0x041fe40003fc4000 */
[----:B------:R-:W-:-:S11]  /*15c0*/  FSETP.GEU.AND P0, PT, R92, 1.175494350822287508e-38, PT ;  /* 0x008000005c00780b */ /* 0x000fd60003f0e000 */
[----:B------:R-:W-:-:S04]  /*15d0*/  @P6 FMUL R92, R92, 0.25 ;  /* 0x3e8000005c5c6820 */ /* 0x000fc80000400000 */
[----:B------:R-:W-:-:S04]  /*15e0*/  @!P0 FMUL R92, R92, 16777216 ;  /* 0x4b8000005c5c8820 */ /* 0x000fc80000400000 */
[----:B------:R0:W1:Y:S01]  /*15f0*/  MUFU.RCP R22, R92 ;  /* 0x0000005c00167308 */ /* 0x0000620000001000 */
[----:B------:R-:W-:-:S05]  /*1600*/  FSEL R19, R80, 1, P6 ;  /* 0x3f80000050137808 */ /* 0x000fca0003000000 */
[----:B------:R-:W-:Y:S01]  /*1610*/  @!P0 FMUL R19, R19, 16777216 ;  /* 0x4b80000013138820 */ /* 0x000fe20000400000 */
[--C-:B0-----:R-:W-:Y:S01]  /*1620*/  HADD2.F32 R92, -RZ, R24.reuse.H1_H1 ;  /* 0x30000018ff5c7230 */ /* 0x101fe20000004100 */
[----:B------:R-:W-:Y:S01]  /*1630*/  IADD3 R110, P6, R110, c[0x0][0x168], RZ ;  /* 0x00005a006e6e7a10 */ /* 0x000fe20007fde0ff */
[----:B------:R-:W-:Y:S01]  /*1640*/  HADD2.F32 R24, -RZ, R24.H0_H0 ;  /* 0x20000018ff187230 */ /* 0x000fe20000004100 */
[----:B-1----:R-:W-:-:S04]  /*1650*/  FMUL R22, R22, R19 ;  /* 0x0000001316167220 */ /* 0x002fc80000400000 */
[----:B------:R-:W-:Y:S01]  /*1660*/  FMUL R18, R21, R22 ;  /* 0x0000001615127220 */ /* 0x000fe20000400000 */
[----:B------:R-:W-:Y:S01]  /*1670*/  FMUL R21, R92, R92 ;  /* 0x0000005c5c157220 */ /* 0x000fe20000400000 */
[-C--:B------:R-:W-:Y:S01]  /*1680*/  FMUL R19, R17, R22.reuse ;  /* 0x0000001611137220 */ /* 0x080fe20000400000 */
[----:B------:R-:W-:Y:S01]  /*1690*/  FMUL R94, R23, R22 ;  /* 0x00000016175e7220 */ /* 0x000fe20000400000 */
[--C-:B------:R-:W-:Y:S01]  /*16a0*/  HADD2.F32 R96, -RZ, R25.reuse.H0_H0 ;  /* 0x20000019ff607230 */ /* 0x100fe20000004100 */
[----:B------:R-:W-:Y:S01]  /*16b0*/  IADD3.X R111, R111, c[0x0][0x16c], RZ, P6, !PT ;  /* 0x00005b006f6f7a10 */ /* 0x000fe200037fe4ff */
[----:B------:R-:W-:Y:S01]  /*16c0*/  FFMA R21, R24, R24, R21 ;  /* 0x0000001818157223 */ /* 0x000fe20000000015 */
[----:B------:R-:W-:Y:S01]  /*16d0*/  ISETP.NE.AND P6, PT, R112, RZ, PT ;  /* 0x000000ff7000720c */ /* 0x000fe20003fc5270 */
[-C--:B------:R-:W-:Y:S01]  /*16e0*/  FMUL R97, R97, R22.reuse ;  /* 0x0000001661617220 */ /* 0x080fe20000400000 */
[----:B------:R-:W-:Y:S01]  /*16f0*/  F2FP.PACK_AB R19, R94, R19 ;  /* 0x000000135e13723e */ /* 0x000fe200000000ff */
[----:B------:R-:W-:Y:S01]  /*1700*/  HADD2.F32 R94, -RZ, R25.H1_H1 ;  /* 0x30000019ff5e7230 */ /* 0x000fe20000004100 */
[-C--:B------:R-:W-:Y:S01]  /*1710*/  FMUL R16, R95, R22.reuse ;  /* 0x000000165f107220 */ /* 0x080fe20000400000 */
        /* <DEDUP_REMOVED lines=37> */
[-C--:B------:R-:W-:Y:S01]  /*1970*/  FMUL R96, R96, R23.reuse ;  /* 0x0000001760607220 */ /* 0x080fe20000400000 */
[-C--:B------:R-:W-:Y:S01]  /*1980*/  FMUL R19, R94, R23.reuse ;  /* 0x000000175e137220 */ /* 0x080fe20000400000 */
[-C--:B------:R-:W-:Y:S01]  /*1990*/  FMUL R27, R26, R23.reuse ;  /* 0x000000171a1b7220 */ /* 0x080fe20000400000 */
[-C--:B------:R-:W-:Y:S01]  /*19a0*/  FMUL R26, R18, R23.reuse ;  /* 0x00000017121a7220 */ /* 0x080fe20000400000 */
[-C--:B------:R-:W-:Y:S01]  /*19b0*/  FMUL R77, R16, R23.reuse ;  /* 0x00000017104d7220 */ /* 0x080fe20000400000 */
[----:B------:R-:W-:Y:S01]  /*19c0*/  F2FP.PACK_AB R16, R17, R24 ;  /* 0x000000181110723e */ /* 0x000fe200000000ff */
[----:B------:R-:W-:Y:S01]  /*19d0*/  FMUL R98, R98, R23 ;  /* 0x0000001762627220 */ /* 0x000fe20000400000 */
[----:B------:R-:W-:Y:S02]  /*19e0*/  F2FP.PACK_AB R17, R19, R96 ;  /* 0x000000601311723e */ /* 0x000fe400000000ff */
[----:B------:R-:W-:Y:S01]  /*19f0*/  F2FP.PACK_AB R19, R77, R26 ;  /* 0x0000001a4d13723e */ /* 0x000fe200000000ff */
[--C-:B----4-:R-:W-:Y:S01]  /*1a00*/  HADD2.F32 R77, -RZ, R28.reuse.H1_H1 ;  /* 0x3000001cff4d7230 */ /* 0x110fe20000004100 */
[----:B------:R-:W-:Y:S01]  /*1a10*/  F2FP.PACK_AB R18, R27, R98 ;  /* 0x000000621b12723e */ /* 0x000fe200000000ff */
[----:B------:R-:W-:-:S03]  /*1a20*/  HADD2.F32 R27, -RZ, R28.H0_H0 ;  /* 0x2000001cff1b7230 */ /* 0x000fc60000004100 */
[----:B------:R-:W-:Y:S01]  /*1a30*/  FMUL R24, R77, R77 ;  /* 0x0000004d4d187220 */ /* 0x000fe20000400000 */
[----:B------:R-:W-:-:S03]  /*1a40*/  HADD2.F32 R79, -RZ, R29.H0_H0 ;  /* 0x2000001dff4f7230 */ /* 0x000fc60000004100 */
[----:B------:R-:W-:Y:S01]  /*1a50*/  FFMA R24, R27, R27, R24 ;  /* 0x0000001b1b187223 */ /* 0x000fe20000000018 */
[----:B------:R-:W-:-:S03]  /*1a60*/  HADD2.F32 R29, -RZ, R29.H1_H1 ;  /* 0x3000001dff1d7230 */ /* 0x000fc60000004100 */
[----:B------:R-:W-:Y:S01]  /*1a70*/  FFMA R24, R79, R79, R24 ;  /* 0x0000004f4f187223 */ /* 0x000fe20000000018 */
[----:B------:R-:W-:-:S03]  /*1a80*/  HADD2.F32 R95, -RZ, R30.H0_H0 ;  /* 0x2000001eff5f7230 */ /* 0x000fc60000004100 */
[----:B------:R-:W-:Y:S01]  /*1a90*/  FFMA R24, R29, R29, R24 ;  /* 0x0000001d1d187223 */ /* 0x000fe20000000018 */
[----:B------:R-:W-:Y:S01]  /*1aa0*/  HADD2.F32 R93, -RZ, R30.H1_H1 ;  /* 0x3000001eff5d7230 */ /* 0x000fe20000004100 */
[----:B------:R0:W-:Y:S02]  /*1ab0*/  @!P1 STG.E.128 [R110.64], R16 ;  /* 0x000000106e009986 */ /* 0x0001e4000c101d04 */
[----:B------:R-:W-:-:S04]  /*1ac0*/  FFMA R24, R95, R95, R24 ;  /* 0x0000005f5f187223 */ /* 0x000fc80000000018 */
        /* <DEDUP_REMOVED lines=27> */
[--C-:B-----5:R-:W-:Y:S01]  /*1c80*/  HADD2.F32 R29, -RZ, R32.reuse.H1_H1 ;  /* 0x30000020ff1d7230 */ /* 0x120fe20000004100 */
[-C--:B------:R-:W-:Y:S01]  /*1c90*/  FMUL R19, R17, R26.reuse ;  /* 0x0000001a11137220 */ /* 0x080fe20000400000 */
[-C--:B------:R-:W-:Y:S01]  /*1ca0*/  FMUL R16, R27, R26.reuse ;  /* 0x0000001a1b107220 */ /* 0x080fe20000400000 */
[----:B------:R-:W-:Y:S01]  /*1cb0*/  F2FP.PACK_AB R17, R18, R79 ;  /* 0x0000004f1211723e */ /* 0x000fe200000000ff */
[----:B------:R-:W-:Y:S01]  /*1cc0*/  HADD2.F32 R27, -RZ, R32.H0_H0 ;  /* 0x20000020ff1b7230 */ /* 0x000fe20000004100 */
[----:B------:R-:W-:Y:S01]  /*1cd0*/  F2FP.PACK_AB R18, R28, R95 ;  /* 0x0000005f1c12723e */ /* 0x000fe200000000ff */
[----:B------:R-:W-:Y:S01]  /*1ce0*/  FMUL R28, R29, R29 ;  /* 0x0000001d1d1c7220 */ /* 0x000fe20000400000 */
[----:B------:R-:W-:Y:S01]  /*1cf0*/  IADD3 R20, P6, R108, c[0x0][0x168], RZ ;  /* 0x00005a006c147a10 */ /* 0x000fe20007fde0ff */
[----:B------:R-:W-:Y:S01]  /*1d00*/  FMUL R76, R31, R26 ;  /* 0x0000001a1f4c7220 */ /* 0x000fe20000400000 */
[----:B------:R-:W-:Y:S01]  /*1d10*/  HADD2.F32 R31, -RZ, R33.H0_H0 ;  /* 0x20000021ff1f7230 */ /* 0x000fe20000004100 */
[----:B------:R-:W-:Y:S01]  /*1d20*/  FFMA R28, R27, R27, R28 ;  /* 0x0000001b1b1c7223 */ /* 0x000fe2000000001c */
[----:B------:R-:W-:-:S02]  /*1d30*/  IADD3.X R21, R107, c[0x0][0x16c], RZ, P6, !PT ;  /* 0x00005b006b157a10 */ /* 0x000fc400037fe4ff */
[----:B------:R-:W-:Y:S01]  /*1d40*/  ISETP.NE.AND P6, PT, R109, RZ, PT ;  /* 0x000000ff6d00720c */ /* 0x000fe20003fc5270 */
[----:B------:R-:W-:Y:S01]  /*1d50*/  HADD2.F32 R33, -RZ, R33.H1_H1 ;  /* 0x30000021ff217230 */ /* 0x000fe20000004100 */
[----:B------:R-:W-:Y:S01]  /*1d60*/  FMUL R77, R77, R26 ;  /* 0x0000001a4d4d7220 */ /* 0x000fe20000400000 */
[----:B------:R-:W-:Y:S01]  /*1d70*/  FFMA R28, R31, R31, R28 ;  /* 0x0000001f1f1c7223 */ /* 0x000fe2000000001c */
[--C-:B------:R-:W-:Y:S01]  /*1d80*/  HADD2.F32 R79, -RZ, R34.reuse.H0_H0 ;  /* 0x20000022ff4f7230 */ /* 0x100fe20000004100 */
[----:B------:R-:W-:Y:S02]  /*1d90*/  F2FP.PACK_AB R19, R76, R19 ;  /* 0x000000134c13723e */ /* 0x000fe400000000ff */
[----:B------:R-:W-:Y:S01]  /*1da0*/  FFMA R28, R33, R33, R28 ;  /* 0x00000021211c7223 */ /* 0x000fe2000000001c */
[----:B------:R-:W-:Y:S01]  /*1db0*/  F2FP.PACK_AB R16, R77, R16 ;  /* 0x000000104d10723e */ /* 0x000fe200000000ff */
[----:B------:R-:W-:Y:S02]  /*1dc0*/  HADD2.F32 R77, -RZ, R34.H1_H1 ;  /* 0x30000022ff4d7230 */ /* 0x000fe40000004100 */
[----:B------:R-:W-:-:S02]  /*1dd0*/  FFMA R28, R79, R79, R28 ;  /* 0x0000004f4f1c7223 */ /* 0x000fc4000000001c */
[----:B------:R0:W-:Y:S02]  /*1de0*/  @!P6 STG.E.128 [R20.64], R16 ;  /* 0x000000101400e986 */ /* 0x0001e4000c101d04 */
        /* <DEDUP_REMOVED lines=11> */
[----:B------:R-:W0:Y:S01]  /*1ea0*/  SHFL.BFLY PT, R18, R21, 0x1, 0x1f ;  /* 0x0c201f0015127f89 */ /* 0x000e2200000e0000 */
[----:B------:R-:W-:Y:S01]  /*1eb0*/  IADD3 R24, P1, R105, c[0x0][0x168], RZ ;  /* 0x00005a0069187a10 */ /* 0x000fe20007f3e0ff */
[----:B0-----:R-:W-:-:S04]  /*1ec0*/  FADD R18, R21, R18 ;  /* 0x0000001215127221 */ /* 0x001fc80000000000 */
[----:B------:R-:W-:-:S04]  /*1ed0*/  FADD R18, R18, c[0x0][0x178] ;  /* 0x00005e0012127621 */ /* 0x000fc80000000000 */
[----:B------:R-:W0:Y:S01]  /*1ee0*/  MUFU.SQRT R30, R18 ;  /* 0x00000012001e7308 */ /* 0x000e220000002000 */
[----:B------:R-:W-:Y:S02]  /*1ef0*/  IADD3.X R25, R106, c[0x0][0x16c], RZ, P1, !PT ;  /* 0x00005b006a197a10 */ /* 0x000fe40000ffe4ff */
[C---:B0-----:R-:W-:Y:S02]  /*1f00*/  FSETP.GT.AND P1, PT, R30.reuse, 8.50705917302346158658e+37, PT ;  /* 0x7e8000001e00780b */ /* 0x041fe40003f24000 */
[----:B------:R-:W-:-:S11]  /*1f10*/  FSETP.GEU.AND P0, PT, R30, 1.175494350822287508e-38, PT ;  /* 0x008000001e00780b */ /* 0x000fd60003f0e000 */
[----:B------:R-:W-:-:S04]  /*1f20*/  @P1 FMUL R30, R30, 0.25 ;  /* 0x3e8000001e1e1820 */ /* 0x000fc80000400000 */
[----:B------:R-:W-:-:S04]  /*1f30*/  @!P0 FMUL R30, R30, 16777216 ;  /* 0x4b8000001e1e8820 */ /* 0x000fc80000400000 */
[----:B------:R0:W1:Y:S01]  /*1f40*/  MUFU.RCP R20, R30 ;  /* 0x0000001e00147308 */ /* 0x0000620000001000 */
[----:B------:R-:W-:-:S05]  /*1f50*/  FSEL R19, R80, 1, P1 ;  /* 0x3f80000050137808 */ /* 0x000fca0000800000 */
[----:B------:R-:W-:Y:S01]  /*1f60*/  @!P0 FMUL R19, R19, 16777216 ;  /* 0x4b80000013138820 */ /* 0x000fe20000400000 */
[--C-:B0-----:R-:W-:Y:S02]  /*1f70*/  HADD2.F32 R30, -RZ, R36.reuse.H1_H1 ;  /* 0x30000024ff1e7230 */ /* 0x101fe40000004100 */
[----:B------:R-:W-:Y:S01]  /*1f80*/  HADD2.F32 R36, -RZ, R36.H0_H0 ;  /* 0x20000024ff247230 */ /* 0x000fe20000004100 */
[----:B-1----:R-:W-:Y:S02]  /*1f90*/  FMUL R20, R20, R19 ;  /* 0x0000001314147220 */ /* 0x002fe40000400000 */
[----:B------:R-:W-:Y:S01]  /*1fa0*/  FMUL R21, R30, R30 ;  /* 0x0000001e1e157220 */ /* 0x000fe20000400000 */
[----:B------:R-:W-:Y:S01]  /*1fb0*/  HADD2.F32 R34, -RZ, R37.H0_H0 ;  /* 0x20000025ff227230 */ /* 0x000fe20000004100 */
[-C--:B------:R-:W-:Y:S01]  /*1fc0*/  FMUL R19, R17, R20.reuse ;  /* 0x0000001411137220 */ /* 0x080fe20000400000 */
[----:B------:R-:W-:Y:S01]  /*1fd0*/  FMUL R32, R35, R20 ;  /* 0x0000001423207220 */ /* 0x000fe20000400000 */
[----:B------:R-:W-:Y:S01]  /*1fe0*/  FFMA R21, R36, R36, R21 ;  /* 0x0000002424157223 */ /* 0x000fe20000000015 */
[-C--:B------:R-:W-:Y:S01]  /*1ff0*/  FMUL R31, R31, R20.reuse ;  /* 0x000000141f1f7220 */ /* 0x080fe20000400000 */
[----:B------:R-:W-:-:S02]  /*2000*/  FMUL R18, R33, R20 ;  /* 0x0000001421127220 */ /* 0x000fc40000400000 */
        /* <DEDUP_REMOVED lines=8> */
[----:B------:R-:W-:Y:S02]  /*2090*/  F2FP.PACK_AB R17, R18, R31 ;  /* 0x0000001f1211723e */ /* 0x000fe400000000ff */
[----:B------:R-:W-:Y:S01]  /*20a0*/  FFMA R21, R32, R32, R21 ;  /* 0x0000002020157223 */ /* 0x000fe20000000015 */
[----:B------:R-:W-:-:S02]  /*20b0*/  F2FP.PACK_AB R16, R29, R16 ;  /* 0x000000101d10723e */ /* 0x000fc400000000ff */
        /* <DEDUP_REMOVED lines=28> */
[----:B0-----:R-:W-:-:S03]  /*2280*/  HADD2.F32 R27, -RZ, R40.H1_H1 ;  /* 0x30000028ff1b7230 */ /* 0x001fc60000004100 */
[----:B-1----:R-:W-:-:S04]  /*2290*/  FMUL R21, R21, R24 ;  /* 0x0000001815157220 */ /* 0x002fc80000400000 */
[-C--:B------:R-:W-:Y:S01]  /*22a0*/  FMUL R36, R36, R21.reuse ;  /* 0x0000001524247220 */ /* 0x080fe20000400000 */
[-C--:B------:R-:W-:Y:S01]  /*22b0*/  FMUL R17, R30, R21.reuse ;  /* 0x000000151e117220 */ /* 0x080fe20000400000 */
[-C--:B------:R-:W-:Y:S01]  /*22c0*/  FMUL R34, R34, R21.reuse ;  /* 0x0000001522227220 */ /* 0x080fe20000400000 */
[-C--:B------:R-:W-:Y:S01]  /*22d0*/  FMUL R19, R32, R21.reuse ;  /* 0x0000001520137220 */ /* 0x080fe20000400000 */
[-C--:B------:R-:W-:Y:S01]  /*22e0*/  FMUL R76, R76, R21.reuse ;  /* 0x000000154c4c7220 */ /* 0x080fe20000400000 */
[-C--:B------:R-:W-:Y:S01]  /*22f0*/  FMUL R25, R38, R21.reuse ;  /* 0x0000001526197220 */ /* 0x080fe20000400000 */
[-C--:B------:R-:W-:Y:S01]  /*2300*/  FMUL R24, R18, R21.reuse ;  /* 0x0000001512187220 */ /* 0x080fe20000400000 */
[----:B------:R-:W-:Y:S01]  /*2310*/  FMUL R31, R16, R21 ;  /* 0x00000015101f7220 */ /* 0x000fe20000400000 */
[----:B------:R-:W-:Y:S02]  /*2320*/  F2FP.PACK_AB R16, R17, R36 ;  /* 0x000000241110723e */ /* 0x000fe400000000ff */
[----:B------:R-:W-:-:S02]  /*2330*/  F2FP.PACK_AB R17, R19, R34 ;  /* 0x000000221311723e */ /* 0x000fc400000000ff */
[----:B------:R-:W-:Y:S01]  /*2340*/  F2FP.PACK_AB R18, R25, R76 ;  /* 0x0000004c1912723e */ /* 0x000fe200000000ff */
[----:B------:R-:W-:Y:S01]  /*2350*/  HADD2.F32 R25, -RZ, R40.H0_H0 ;  /* 0x20000028ff197230 */ /* 0x000fe20000004100 */
[----:B------:R-:W-:Y:S01]  /*2360*/  F2FP.PACK_AB R19, R31, R24 ;  /* 0x000000181f13723e */ /* 0x000fe200000000ff */
        /* <DEDUP_REMOVED lines=35> */
[----:B-1----:R-:W-:Y:S01]  /*25a0*/  FMUL R24, R24, R19 ;  /* 0x0000001318187220 */ /* 0x002fe20000400000 */
[----:B------:R-:W-:-:S03]  /*25b0*/  HADD2.F32 R44, -RZ, R44.H0_H0 ;  /* 0x2000002cff2c7230 */ /* 0x000fc60000004100 */
[-C--:B------:R-:W-:Y:S01]  /*25c0*/  FMUL R19, R17, R24.reuse ;  /* 0x0000001811137220 */ /* 0x080fe20000400000 */
[-C--:B------:R-:W-:Y:S01]  /*25d0*/  FMUL R34, R43, R24.reuse ;  /* 0x000000182b227220 */ /* 0x080fe20000400000 */
[-C--:B------:R-:W-:Y:S01]  /*25e0*/  FMUL R16, R25, R24.reuse ;  /* 0x0000001819107220 */ /* 0x080fe20000400000 */
[-C--:B------:R-:W-:Y:S01]  /*25f0*/  FMUL R31, R31, R24.reuse ;  /* 0x000000181f1f7220 */ /* 0x080fe20000400000 */
[----:B------:R-:W-:Y:S01]  /*2600*/  FMUL R18, R41, R24 ;  /* 0x0000001829127220 */ /* 0x000fe20000400000 */
[----:B------:R-:W-:Y:S01]  /*2610*/  FMUL R25, R30, R30 ;  /* 0x0000001e1e197220 */ /* 0x000fe20000400000 */
[-C--:B------:R-:W-:Y:S01]  /*2620*/  FMUL R35, R35, R24.reuse ;  /* 0x0000001823237220 */ /* 0x080fe20000400000 */
[----:B------:R-:W-:Y:S01]  /*2630*/  FMUL R32, R33, R24 ;  /* 0x0000001821207220 */ /* 0x000fe20000400000 */
[----:B------:R-:W-:Y:S01]  /*2640*/  F2FP.PACK_AB R19, R34, R19 ;  /* 0x000000132213723e */ /* 0x000fe200000000ff */
[----:B------:R-:W-:Y:S01]  /*2650*/  HADD2.F32 R34, -RZ, R45.H0_H0 ;  /* 0x2000002dff227230 */ /* 0x000fe20000004100 */
[----:B------:R-:W-:Y:S01]  /*2660*/  FFMA R25, R44, R44, R25 ;  /* 0x0000002c2c197223 */ /* 0x000fe20000000019 */
[----:B------:R-:W-:-:S02]  /*2670*/  F2FP.PACK_AB R17, R18, R31 ;  /* 0x0000001f1211723e */ /* 0x000fc400000000ff */
[----:B------:R-:W-:Y:S01]  /*2680*/  F2FP.PACK_AB R18, R32, R35 ;  /* 0x000000232012723e */ /* 0x000fe200000000ff */
[----:B------:R-:W-:Y:S01]  /*2690*/  HADD2.F32 R32, -RZ, R45.H1_H1 ;  /* 0x3000002dff207230 */ /* 0x000fe20000004100 */
[----:B------:R-:W-:Y:S01]  /*26a0*/  FMUL R27, R27, R24 ;  /* 0x000000181b1b7220 */ /* 0x000fe20000400000 */
[----:B------:R-:W-:Y:S01]  /*26b0*/  FFMA R25, R34, R34, R25 ;  /* 0x0000002222197223 */ /* 0x000fe20000000019 */
[----:B------:R-:W-:-:S03]  /*26c0*/  HADD2.F32 R36, -RZ, R46.H0_H0 ;  /* 0x2000002eff247230 */ /* 0x000fc60000004100 */
[----:B------:R-:W-:Y:S01]  /*26d0*/  FFMA R25, R32, R32, R25 ;  /* 0x0000002020197223 */ /* 0x000fe20000000019 */
[----:B------:R-:W-:Y:S01]  /*26e0*/  F2FP.PACK_AB R16, R27, R16 ;  /* 0x000000101b10723e */ /* 0x000fe200000000ff */
[----:B------:R-:W-:Y:S02]  /*26f0*/  HADD2.F32 R46, -RZ, R46.H1_H1 ;  /* 0x3000002eff2e7230 */ /* 0x000fe40000004100 */
[----:B------:R-:W-:Y:S02]  /*2700*/  FFMA R25, R36, R36, R25 ;  /* 0x0000002424197223 */ /* 0x000fe40000000019 */
        /* <DEDUP_REMOVED lines=35> */
[----:B------:R-:W-:Y:S01]  /*2940*/  F2FP.PACK_AB R18, R29, R36 ;  /* 0x000000241d12723e */ /* 0x000fe200000000ff */
[----:B------:R-:W-:Y:S01]  /*2950*/  HADD2.F32 R48, -RZ, R48.H0_H0 ;  /* 0x20000030ff307230 */ /* 0x000fe20000004100 */
[----:B------:R-:W-:Y:S01]  /*2960*/  F2FP.PACK_AB R16, R17, R44 ;  /* 0x0000002c1110723e */ /* 0x000fe200000000ff */
[----:B------:R-:W-:Y:S01]  /*2970*/  FMUL R29, R27, R27 ;  /* 0x0000001b1b1d7220 */ /* 0x000fe20000400000 */
[----:B------:R-:W-:-:S02]  /*2980*/  F2FP.PACK_AB R17, R19, R34 ;  /* 0x000000221311723e */ /* 0x000fc400000000ff */
[----:B------:R-:W-:Y:S01]  /*2990*/  F2FP.PACK_AB R19, R31, R28 ;  /* 0x0000001c1f13723e */ /* 0x000fe200000000ff */
[--C-:B------:R-:W-:Y:S01]  /*29a0*/  HADD2.F32 R28, -RZ, R49.reuse.H0_H0 ;  /* 0x20000031ff1c7230 */ /* 0x100fe20000004100 */
[----:B------:R-:W-:Y:S01]  /*29b0*/  FFMA R29, R48, R48, R29 ;  /* 0x00000030301d7223 */ /* 0x000fe2000000001d */
[----:B------:R-:W-:-:S03]  /*29c0*/  HADD2.F32 R49, -RZ, R49.H1_H1 ;  /* 0x30000031ff317230 */ /* 0x000fc60000004100 */
[----:B------:R-:W-:Y:S01]  /*29d0*/  FFMA R30, R28, R28, R29 ;  /* 0x0000001c1c1e7223 */ /* 0x000fe2000000001d */
[----:B------:R-:W-:-:S03]  /*29e0*/  HADD2.F32 R29, -RZ, R50.H0_H0 ;  /* 0x20000032ff1d7230 */ /* 0x000fc60000004100 */
[----:B------:R-:W-:Y:S01]  /*29f0*/  FFMA R30, R49, R49, R30 ;  /* 0x00000031311e7223 */ /* 0x000fe2000000001e */
[----:B------:R0:W-:Y:S01]  /*2a00*/  @!P3 STG.E.128 [R100.64], R16 ;  /* 0x000000106400b986 */ /* 0x0001e2000c101d04 */
[----:B------:R-:W-:Y:S02]  /*2a10*/  HADD2.F32 R50, -RZ, R50.H1_H1 ;  /* 0x30000032ff327230 */ /* 0x000fe40000004100 */
[----:B0-----:R-:W-:Y:S01]  /*2a20*/  FFMA R17, R29, R29, R30 ;  /* 0x0000001d1d117223 */ /* 0x001fe2000000001e */
[----:B------:R-:W-:-:S03]  /*2a30*/  HADD2.F32 R16, -RZ, R51.H0_H0 ;  /* 0x20000033ff107230 */ /* 0x000fc60000004100 */
[----:B------:R-:W-:Y:S01]  /*2a40*/  FFMA R17, R50, R50, R17 ;  /* 0x0000003232117223 */ /* 0x000fe20000000011 */
[----:B------:R-:W-:-:S03]  /*2a50*/  HADD2.F32 R51, -RZ, R51.H1_H1 ;  /* 0x30000033ff337230 */ /* 0x000fc60000004100 */
[----:B------:R-:W-:-:S04]  /*2a60*/  FFMA R18, R16, R16, R17 ;  /* 0x0000001010127223 */ /* 0x000fc80000000011 */
[----:B------:R-:W-:-:S05]  /*2a70*/  FFMA R18, R51, R51, R18 ;  /* 0x0000003333127223 */ /* 0x000fca0000000012 */
[----:B------:R-:W0:Y:S02]  /*2a80*/  SHFL.BFLY PT, R17, R18, 0x8, 0x1f ;  /* 0x0d001f0012117f89 */ /* 0x000e2400000e0000 */
[----:B0-----:R-:W-:-:S05]  /*2a90*/  FADD R17, R18, R17 ;  /* 0x0000001112117221 */ /* 0x001fca0000000000 */
[----:B------:R-:W0:Y:S02]  /*2aa0*/  SHFL.BFLY PT, R30, R17, 0x4, 0x1f ;  /* 0x0c801f00111e7f89 */ /* 0x000e2400000e0000 */
[----:B0-----:R-:W-:-:S05]  /*2ab0*/  FADD R30, R17, R30 ;  /* 0x0000001e111e7221 */ /* 0x001fca0000000000 */
[----:B------:R-:W0:Y:S01]  /*2ac0*/  SHFL.BFLY PT, R19, R30, 0x2, 0x1f ;  /* 0x0c401f001e137f89 */ /* 0x000e2200000e0000 */
[--C-:B------:R-:W-:Y:S02]  /*2ad0*/  HADD2.F32 R17, -RZ, R52.reuse.H1_H1 ;  /* 0x30000034ff117230 */ /* 0x100fe40000004100 */
[----:B------:R-:W-:Y:S01]  /*2ae0*/  HADD2.F32 R52, -RZ, R52.H0_H0 ;  /* 0x20000034ff347230 */ /* 0x000fe20000004100 */
[----:B0-----:R-:W-:-:S05]  /*2af0*/  FADD R32, R30, R19 ;  /* 0x000000131e207221 */ /* 0x001fca0000000000 */
[----:B------:R-:W0:Y:S01]  /*2b00*/  SHFL.BFLY PT, R19, R32, 0x1, 0x1f ;  /* 0x0c201f0020137f89 */ /* 0x000e2200000e0000 */
[----:B------:R-:W-:Y:S01]  /*2b10*/  FMUL R31, R17, R17 ;  /* 0x00000011111f7220 */ /* 0x000fe20000400000 */
[----:B------:R-:W-:-:S03]  /*2b20*/  HADD2.F32 R30, -RZ, R53.H0_H0 ;  /* 0x20000035ff1e7230 */ /* 0x000fc60000004100 */
[----:B------:R-:W-:Y:S01]  /*2b30*/  FFMA R31, R52, R52, R31 ;  /* 0x00000034341f7223 */ /* 0x000fe2000000001f */
[----:B------:R-:W-:Y:S01]  /*2b40*/  HADD2.F32 R53, -RZ, R53.H1_H1 ;  /* 0x30000035ff357230 */ /* 0x000fe20000004100 */
[----:B0-----:R-:W-:Y:S02]  /*2b50*/  FADD R19, R32, R19 ;  /* 0x0000001320137221 */ /* 0x001fe40000000000 */
[----:B------:R-:W-:Y:S01]  /*2b60*/  FFMA R32, R30, R30, R31 ;  /* 0x0000001e1e207223 */ /* 0x000fe2000000001f */
[--C-:B------:R-:W-:Y:S01]  /*2b70*/  HADD2.F32 R31, -RZ, R54.reuse.H0_H0 ;  /* 0x20000036ff1f7230 */ /* 0x100fe20000004100 */
[----:B------:R-:W-:Y:S02]  /*2b80*/  FADD R33, R19, c[0x0][0x178] ;  /* 0x00005e0013217621 */ /* 0x000fe40000000000 */
[----:B------:R-:W-:Y:S01]  /*2b90*/  FFMA R32, R53, R53, R32 ;  /* 0x0000003535207223 */ /* 0x000fe20000000020 */
[----:B------:R-:W-:Y:S01]  /*2ba0*/  HADD2.F32 R54, -RZ, R54.H1_H1 ;  /* 0x30000036ff367230 */ /* 0x000fe20000004100 */
[----:B------:R0:W1:Y:S02]  /*2bb0*/  MUFU.SQRT R19, R33 ;  /* 0x0000002100137308 */ /* 0x0000640000002000 */
        /* <DEDUP_REMOVED lines=13> */
[--C-:B------:R-:W-:Y:S02]  /*2c90*/  HADD2.F32 R33, -RZ, R56.reuse.H1_H1 ;  /* 0x30000038ff217230 */ /* 0x100fe40000004100 */
[----:B------:R-:W-:Y:S02]  /*2ca0*/  HADD2.F32 R56, -RZ, R56.H0_H0 ;  /* 0x20000038ff387230 */ /* 0x000fe40000004100 */
[--C-:B------:R-:W-:Y:S02]  /*2cb0*/  HADD2.F32 R36, -RZ, R57.reuse.H0_H0 ;  /* 0x20000039ff247230 */ /* 0x100fe40000004100 */
[----:B------:R-:W-:Y:S01]  /*2cc0*/  HADD2.F32 R57, -RZ, R57.H1_H1 ;  /* 0x30000039ff397230 */ /* 0x000fe20000004100 */
[----:B0-----:R-:W-:-:S04]  /*2cd0*/  FADD R37, R38, R37 ;  /* 0x0000002526257221 */ /* 0x001fc80000000000 */
[----:B------:R-:W-:Y:S01]  /*2ce0*/  FADD R39, R37, c[0x0][0x178] ;  /* 0x00005e0025277621 */ /* 0x000fe20000000000 */
[----:B------:R-:W-:-:S04]  /*2cf0*/  FMUL R37, R33, R33 ;  /* 0x0000002121257220 */ /* 0x000fc80000400000 */
[----:B------:R-:W-:-:S04]  /*2d00*/  FFMA R37, R56, R56, R37 ;  /* 0x0000003838257223 */ /* 0x000fc80000000025 */
[----:B------:R-:W-:Y:S01]  /*2d10*/  FFMA R38, R36, R36, R37 ;  /* 0x0000002424267223 */ /* 0x000fe20000000025 */
[----:B------:R-:W-:-:S03]  /*2d20*/  HADD2.F32 R37, -RZ, R58.H0_H0 ;  /* 0x2000003aff257230 */ /* 0x000fc60000004100 */
[----:B------:R-:W-:Y:S01]  /*2d30*/  FFMA R38, R57, R57, R38 ;  /* 0x0000003939267223 */ /* 0x000fe20000000026 */
[----:B------:R0:W3:Y:S01]  /*2d40*/  MUFU.SQRT R34, R39 ;  /* 0x0000002700227308 */ /* 0x0000e20000002000 */
        /* <DEDUP_REMOVED lines=15> */
[----:B------:R-:W-:-:S03]  /*2e40*/  HADD2.F32 R60, -RZ, R60.H0_H0 ;  /* 0x2000003cff3c7230 */ /* 0x000fc60000004100 */
[----:B------:R-:W-:-:S04]  /*2e50*/  FMUL R43, R39, R39 ;  /* 0x00000027272b7220 */ /* 0x000fc80000400000 */
[----:B------:R-:W-:Y:S01]  /*2e60*/  FFMA R42, R60, R60, R43 ;  /* 0x0000003c3c2a7223 */ /* 0x000fe2000000002b */
[----:B0-----:R-:W-:Y:S01]  /*2e70*/  FADD R44, R41, R44 ;  /* 0x0000002c292c7221 */ /* 0x001fe20000000000 */
[----:B------:R-:W-:-:S03]  /*2e80*/  HADD2.F32 R41, -RZ, R61.H0_H0 ;  /* 0x2000003dff297230 */ /* 0x000fc60000004100 */
[----:B------:R-:W-:Y:S01]  /*2e90*/  FADD R44, R44, c[0x0][0x178] ;  /* 0x00005e002c2c7621 */ /* 0x000fe20000000000 */
[----:B------:R-:W-:-:S03]  /*2ea0*/  HADD2.F32 R61, -RZ, R61.H1_H1 ;  /* 0x3000003dff3d7230 */ /* 0x000fc60000004100 */
[----:B------:R0:W4:Y:S02]  /*2eb0*/  MUFU.SQRT R102, R44 ;  /* 0x0000002c00667308 */ /* 0x0001240000002000 */
[----:B0-----:R-:W-:Y:S01]  /*2ec0*/  FFMA R44, R41, R41, R42 ;  /* 0x00000029292c7223 */ /* 0x001fe2000000002a */
[----:B------:R-:W-:-:S03]  /*2ed0*/  HADD2.F32 R42, -RZ, R62.H0_H0 ;  /* 0x2000003eff2a7230 */ /* 0x000fc60000004100 */
[----:B------:R-:W-:Y:S01]  /*2ee0*/  FFMA R43, R61, R61, R44 ;  /* 0x0000003d3d2b7223 */ /* 0x000fe2000000002c */
[----:B------:R-:W-:-:S03]  /*2ef0*/  HADD2.F32 R62, -RZ, R62.H1_H1 ;  /* 0x3000003eff3e7230 */ /* 0x000fc60000004100 */
[----:B------:R-:W-:Y:S01]  /*2f00*/  FFMA R45, R42, R42, R43 ;  /* 0x0000002a2a2d7223 */ /* 0x000fe2000000002b */
        /* <DEDUP_REMOVED lines=12> */
[----:B------:R-:W-:Y:S01]  /*2fd0*/  HADD2.F32 R77, -RZ, R64.H0_H0 ;  /* 0x20000040ff4d7230 */ /* 0x000fe20000004100 */
[----:B------:R-:W-:Y:S01]  /*2fe0*/  IADD3 R90, P1, R90, c[0x0][0x168], RZ ;  /* 0x00005a005a5a7a10 */ /* 0x000fe20007f3e0ff */
[----:B------:R-:W-:-:S03]  /*2ff0*/  HADD2.F32 R76, -RZ, R65.H0_H0 ;  /* 0x20000041ff4c7230 */ /* 0x000fc60000004100 */
[----:B------:R-:W-:Y:S01]  /*3000*/  IADD3.X R91, R89, c[0x0][0x16c], RZ, P1, !PT ;  /* 0x00005b00595b7a10 */ /* 0x000fe20000ffe4ff */
[----:B------:R-:W-:Y:S01]  /*3010*/  HADD2.F32 R89, -RZ, R65.H1_H1 ;  /* 0x30000041ff597230 */ /* 0x000fe20000004100 */
[----:B0-----:R-:W-:-:S04]  /*3020*/  FADD R46, R79, R46 ;  /* 0x0000002e4f2e7221 */ /* 0x001fc80000000000 */
[----:B------:R-:W-:Y:S01]  /*3030*/  FADD R92, R46, c[0x0][0x178] ;  /* 0x00005e002e5c7621 */ /* 0x000fe20000000000 */
[----:B------:R-:W-:-:S05]  /*3040*/  HADD2.F32 R46, -RZ, R64.H1_H1 ;  /* 0x30000040ff2e7230 */ /* 0x000fca0000004100 */
[----:B------:R-:W-:-:S04]  /*3050*/  FMUL R44, R46, R46 ;  /* 0x0000002e2e2c7220 */ /* 0x000fc80000400000 */
[----:B------:R-:W-:Y:S01]  /*3060*/  FFMA R45, R77, R77, R44 ;  /* 0x0000004d4d2d7223 */ /* 0x000fe2000000002c */
        /* <DEDUP_REMOVED lines=24> */
[----:B------:R-:W-:Y:S01]  /*31f0*/  FFMA R44, R68, R68, R67 ;  /* 0x00000044442c7223 */ /* 0x000fe20000000043 */
[----:B------:R-:W-:-:S03]  /*3200*/  HADD2.F32 R67, -RZ, R70.H0_H0 ;  /* 0x20000046ff437230 */ /* 0x000fc60000004100 */
[----:B------:R-:W-:Y:S01]  /*3210*/  FFMA R44, R65, R65, R44 ;  /* 0x00000041412c7223 */ /* 0x000fe2000000002c */
[----:B------:R0:W5:Y:S03]  /*3220*/  MUFU.SQRT R103, R92 ;  /* 0x0000005c00677308 */ /* 0x0001660000002000 */
[----:B------:R-:W-:-:S04]  /*3230*/  FFMA R44, R69, R69, R44 ;  /* 0x00000045452c7223 */ /* 0x000fc8000000002c */
[----:B------:R-:W-:Y:S01]  /*3240*/  FFMA R95, R67, R67, R44 ;  /* 0x00000043435f7223 */ /* 0x000fe2000000002c */
[----:B0-----:R-:W-:Y:S02]  /*3250*/  HADD2.F32 R92, -RZ, R70.H1_H1 ;  /* 0x30000046ff5c7230 */ /* 0x001fe40000004100 */
        /* <DEDUP_REMOVED lines=10> */
[----:B------:R0:W0:Y:S02]  /*3300*/  MUFU.SQRT R104, R66 ;  /* 0x0000004200687308 */ /* 0x0000240000002000 */
[----:B0-----:R-:W-:-:S05]  /*3310*/  FADD R66, R64, R99 ;  /* 0x0000006340427221 */ /* 0x001fca0000000000 */
[----:B------:R-:W0:Y:S01]  /*3320*/  SHFL.BFLY PT, R99, R66, 0x1, 0x1f ;  /* 0x0c201f0042637f89 */ /* 0x000e2200000e0000 */
[--C-:B--2---:R-:W-:Y:S02]  /*3330*/  HADD2.F32 R44, -RZ, R72.reuse.H1_H1 ;  /* 0x30000048ff2c7230 */ /* 0x104fe40000004100 */
[----:B------:R-:W-:-:S03]  /*3340*/  HADD2.F32 R72, -RZ, R72.H0_H0 ;  /* 0x20000048ff487230 */ /* 0x000fc60000004100 */
[----:B------:R-:W-:Y:S01]  /*3350*/  FMUL R71, R44, R44 ;  /* 0x0000002c2c477220 */ /* 0x000fe20000400000 */
[----:B------:R-:W-:-:S03]  /*3360*/  HADD2.F32 R64, -RZ, R73.H0_H0 ;  /* 0x20000049ff407230 */ /* 0x000fc60000004100 */
[----:B------:R-:W-:Y:S01]  /*3370*/  FFMA R71, R72, R72, R71 ;  /* 0x0000004848477223 */ /* 0x000fe20000000047 */
[----:B------:R-:W-:Y:S01]  /*3380*/  HADD2.F32 R73, -RZ, R73.H1_H1 ;  /* 0x30000049ff497230 */ /* 0x000fe20000004100 */
[----:B0-----:R-:W-:-:S04]  /*3390*/  FADD R99, R66, R99 ;  /* 0x0000006342637221 */ /* 0x001fc80000000000 */
[----:B------:R-:W-:-:S04]  /*33a0*/  FADD R100, R99, c[0x0][0x178] ;  /* 0x00005e0063647621 */ /* 0x000fc80000000000 */
[----:B------:R0:W2:Y:S01]  /*33b0*/  MUFU.SQRT R98, R100 ;  /* 0x0000006400627308 */ /* 0x0000a20000002000 */
[--C-:B------:R-:W-:Y:S01]  /*33c0*/  HADD2.F32 R66, -RZ, R74.reuse.H0_H0 ;  /* 0x2000004aff427230 */ /* 0x100fe20000004100 */
[----:B0-----:R-:W-:Y:S01]  /*33d0*/  FFMA R100, R64, R64, R71 ;  /* 0x0000004040647223 */ /* 0x001fe20000000047 */
[----:B------:R-:W-:-:S03]  /*33e0*/  HADD2.F32 R74, -RZ, R74.H1_H1 ;  /* 0x3000004aff4a7230 */ /* 0x000fc60000004100 */
[----:B------:R-:W-:-:S04]  /*33f0*/  FFMA R71, R73, R73, R100 ;  /* 0x0000004949477223 */ /* 0x000fc80000000064 */
        /* <DEDUP_REMOVED lines=8> */
[----:B------:R-:W0:Y:S01]  /*3480*/  SHFL.BFLY PT, R107, R106, 0x4, 0x1f ;  /* 0x0c801f006a6b7f89 */ /* 0x000e2200000e0000 */
[----:B-1----:R-:W-:Y:S01]  /*3490*/  FSETP.GT.AND P0, PT, R19, 8.50705917302346158658e+37, PT ;  /* 0x7e8000001300780b */ /* 0x002fe20003f04000 */
[----:B0-----:R-:W-:-:S05]  /*34a0*/  FADD R107, R106, R107 ;  /* 0x0000006b6a6b7221 */ /* 0x001fca0000000000 */
[----:B------:R-:W0:Y:S01]  /*34b0*/  SHFL.BFLY PT, R100, R107, 0x2, 0x1f ;  /* 0x0c401f006b647f89 */ /* 0x000e2200000e0000 */
[----:B------:R-:W-:-:S06]  /*34c0*/  FSETP.GEU.AND P5, PT, R19, 1.175494350822287508e-38, PT ;  /* 0x008000001300780b */ /* 0x000fcc0003fae000 */
[----:B------:R-:W-:Y:S01]  /*34d0*/  @P0 FMUL R19, R19, 0.25 ;  /* 0x3e80000013130820 */ /* 0x000fe20000400000 */
[----:B------:R-:W-:Y:S02]  /*34e0*/  FSEL R18, R80, 1, P0 ;  /* 0x3f80000050127808 */ /* 0x000fe40000000000 */
[----:B---3--:R-:W-:Y:S01]  /*34f0*/  FSETP.GT.AND P0, PT, R34, 8.50705917302346158658e+37, PT ;  /* 0x7e8000002200780b */ /* 0x008fe20003f04000 */
[----:B0-----:R-:W-:-:S05]  /*3500*/  FADD R108, R107, R100 ;  /* 0x000000646b6c7221 */ /* 0x001fca0000000000 */
[----:B------:R-:W0:Y:S01]  /*3510*/  SHFL.BFLY PT, R109, R108, 0x1, 0x1f ;  /* 0x0c201f006c6d7f89 */ /* 0x000e2200000e0000 */
[----:B------:R-:W-:-:S06]  /*3520*/  FSETP.GEU.AND P4, PT, R34, 1.175494350822287508e-38, PT ;  /* 0x008000002200780b */ /* 0x000fcc0003f8e000 */
[----:B------:R-:W-:Y:S01]  /*3530*/  @P0 FMUL R34, R34, 0.25 ;  /* 0x3e80000022220820 */ /* 0x000fe20000400000 */
[----:B------:R-:W-:Y:S02]  /*3540*/  FSEL R35, R80, 1, P0 ;  /* 0x3f80000050237808 */ /* 0x000fe40000000000 */
[C---:B----4-:R-:W-:Y:S02]  /*3550*/  FSETP.GT.AND P0, PT, R102.reuse, 8.50705917302346158658e+37, PT ;  /* 0x7e8000006600780b */ /* 0x050fe40003f04000 */
[----:B------:R-:W-:Y:S02]  /*3560*/  FSETP.GEU.AND P3, PT, R102, 1.175494350822287508e-38, PT ;  /* 0x008000006600780b */ /* 0x000fe40003f6e000 */
[----:B------:R-:W-:-:S09]  /*3570*/  FSEL R40, R80, 1, P0 ;  /* 0x3f80000050287808 */ /* 0x000fd20000000000 */
[----:B------:R-:W-:Y:S01]  /*3580*/  @P0 FMUL R102, R102, 0.25 ;  /* 0x3e80000066660820 */ /* 0x000fe20000400000 */
[----:B0-----:R-:W-:Y:S01]  /*3590*/  FADD R109, R108, R109 ;  /* 0x0000006d6c6d7221 */ /* 0x001fe20000000000 */
[----:B-----5:R-:W-:-:S03]  /*35a0*/  FSETP.GT.AND P0, PT, R103, 8.50705917302346158658e+37, PT ;  /* 0x7e8000006700780b */ /* 0x020fc60003f04000 */
[----:B------:R-:W-:-:S04]  /*35b0*/  FADD R109, R109, c[0x0][0x178] ;  /* 0x00005e006d6d7621 */ /* 0x000fc80000000000 */
[----:B------:R-:W0:Y:S01]  /*35c0*/  MUFU.SQRT R100, R109 ;  /* 0x0000006d00647308 */ /* 0x000e220000002000 */
[----:B------:R-:W-:Y:S02]  /*35d0*/  FSETP.GEU.AND P2, PT, R103, 1.175494350822287508e-38, PT ;  /* 0x008000006700780b */ /* 0x000fe40003f4e000 */
[----:B------:R-:W-:-:S03]  /*35e0*/  FSEL R47, R80, 1, P0 ;  /* 0x3f800000502f7808 */ /* 0x000fc60000000000 */
[----:B------:R-:W-:Y:S01]  /*35f0*/  @P0 FMUL R103, R103, 0.25 ;  /* 0x3e80000067670820 */ /* 0x000fe20000400000 */
[----:B------:R-:W-:Y:S02]  /*3600*/  FSETP.GT.AND P0, PT, R104, 8.50705917302346158658e+37, PT ;  /* 0x7e8000006800780b */ /* 0x000fe40003f04000 */
[----:B--2---:R-:W-:Y:S02]  /*3610*/  FSETP.GT.AND P6, PT, R98, 8.50705917302346158658e+37, PT ;  /* 0x7e8000006200780b */ /* 0x004fe40003fc4000 */
[----:B------:R-:W-:Y:S02]  /*3620*/  P2R R101, PR, RZ, 0x20 ;  /* 0x00000020ff657803 */ /* 0x000fe40000000000 */
[----:B0-----:R-:W-:Y:S02]  /*3630*/  FSETP.GT.AND P5, PT, R100, 8.50705917302346158658e+37, PT ;  /* 0x7e8000006400780b */ /* 0x001fe40003fa4000 */
[----:B------:R-:W-:-:S05]  /*3640*/  FSETP.GEU.AND P1, PT, R104, 1.175494350822287508e-38, PT ;  /* 0x008000006800780b */ /* 0x000fca0003f2e000 */
[----:B------:R-:W-:Y:S01]  /*3650*/  @P0 FMUL R104, R104, 0.25 ;  /* 0x3e80000068680820 */ /* 0x000fe20000400000 */
[----:B------:R-:W-:Y:S02]  /*3660*/  FSEL R97, R80, 1, P0 ;  /* 0x3f80000050617808 */ /* 0x000fe40000000000 */
[C---:B------:R-:W-:Y:S01]  /*3670*/  FSETP.GEU.AND P0, PT, R98.reuse, 1.175494350822287508e-38, PT ;  /* 0x008000006200780b */ /* 0x040fe20003f0e000 */
[----:B------:R-:W-:Y:S01]  /*3680*/  @P6 FMUL R98, R98, 0.25 ;  /* 0x3e80000062626820 */ /* 0x000fe20000400000 */
[----:B------:R-:W-:Y:S02]  /*3690*/  FSEL R99, R80, 1, P6 ;  /* 0x3f80000050637808 */ /* 0x000fe40003000000 */
[C---:B------:R-:W-:Y:S01]  /*36a0*/  FSETP.GEU.AND P6, PT, R100.reuse, 1.175494350822287508e-38, PT ;  /* 0x008000006400780b */ /* 0x040fe20003fce000 */
[----:B------:R-:W-:Y:S01]  /*36b0*/  @P5 FMUL R100, R100, 0.25 ;  /* 0x3e80000064645820 */ /* 0x000fe20000400000 */
[----:B------:R-:W-:Y:S01]  /*36c0*/  FSEL R80, R80, 1, P5 ;  /* 0x3f80000050507808 */ /* 0x000fe20002800000 */
[----:B------:R-:W-:Y:S01]  /*36d0*/  @!P4 FMUL R34, R34, 16777216 ;  /* 0x4b8000002222c820 */ /* 0x000fe20000400000 */
[----:B------:R-:W-:-:S05]  /*36e0*/  ISETP.NE.AND P5, PT, R101, RZ, PT ;  /* 0x000000ff6500720c */ /* 0x000fca0003fa5270 */
[----:B------:R-:W0:Y:S01]  /*36f0*/  MUFU.RCP R34, R34 ;  /* 0x0000002200227308 */ /* 0x000e220000001000 */
[----:B------:R-:W-:-:S07]  /*3700*/  @!P4 FMUL R35, R35, 16777216 ;  /* 0x4b8000002323c820 */ /* 0x000fce0000400000 */
[----:B------:R-:W-:Y:S01]  /*3710*/  @!P5 FMUL R19, R19, 16777216 ;  /* 0x4b8000001313d820 */ /* 0x000fe20000400000 */
[----:B------:R-:W-:Y:S01]  /*3720*/  @!P5 FMUL R18, R18, 16777216 ;  /* 0x4b8000001212d820 */ /* 0x000fe20000400000 */
[----:B------:R-:W-:Y:S02]  /*3730*/  ISETP.NE.AND P5, PT, R83, RZ, PT ;  /* 0x000000ff5300720c */ /* 0x000fe40003fa5270 */
[----:B------:R-:W-:Y:S02]  /*3740*/  SHF.R.U32.HI R83, RZ, 0x2, R0 ;  /* 0x00000002ff537819 */ /* 0x000fe40000011600 */
[----:B------:R-:W1:Y:S01]  /*3750*/  MUFU.RCP R19, R19 ;  /* 0x0000001300137308 */ /* 0x000e620000001000 */
[----:B------:R-:W-:Y:S01]  /*3760*/  @!P2 FMUL R103, R103, 16777216 ;  /* 0x4b8000006767a820 */ /* 0x000fe20000400000 */
[----:B------:R-:W-:Y:S01]  /*3770*/  LOP3.LUT R83, R83, 0x4, RZ, 0xc0, !PT ;  /* 0x0000000453537812 */ /* 0x000fe200078ec0ff */
[----:B0-----:R-:W-:Y:S01]  /*3780*/  FMUL R106, R34, R35 ;  /* 0x00000023226a7220 */ /* 0x001fe20000400000 */
[----:B------:R-:W-:Y:S01]  /*3790*/  @!P6 FMUL R100, R100, 16777216 ;  /* 0x4b8000006464e820 */ /* 0x000fe20000400000 */
[----:B------:R-:W-:-:S02]  /*37a0*/  @!P3 FMUL R102, R102, 16777216 ;  /* 0x4b8000006666b820 */ /* 0x000fc40000400000 */
[----:B------:R0:W-:Y:S01]  /*37b0*/  STS [R83+0x40], R25 ;  /* 0x0000401953007388 */ /* 0x0001e20000000800 */
[----:B------:R-:W2:Y:S01]  /*37c0*/  MUFU.RCP R34, R103 ;  /* 0x0000006700227308 */ /* 0x000ea20000001000 */
[----:B------:R-:W-:Y:S01]  /*37d0*/  @!P1 FMUL R104, R104, 16777216 ;  /* 0x4b80000068689820 */ /* 0x000fe20000400000 */
[----:B------:R-:W-:Y:S01]  /*37e0*/  ISETP.NE.AND P4, PT, R82, RZ, PT ;  /* 0x000000ff5200720c */ /* 0x000fe20003f85270 */
[----:B0-----:R-:W-:-:S05]  /*37f0*/  FMUL R25, R17, R106 ;  /* 0x0000006a11197220 */ /* 0x001fca0000400000 */
[----:B------:R-:W0:Y:S01]  /*3800*/  MUFU.RCP R17, R100 ;  /* 0x0000006400117308 */ /* 0x000e220000001000 */
[----:B------:R-:W-:Y:S01]  /*3810*/  @!P0 FMUL R98, R98, 16777216 ;  /* 0x4b80000062628820 */ /* 0x000fe20000400000 */
[----:B-1----:R-:W-:-:S06]  /*3820*/  FMUL R82, R19, R18 ;  /* 0x0000001213527220 */ /* 0x002fcc0000400000 */
[----:B------:R-:W1:Y:S01]  /*3830*/  MUFU.RCP R101, R102 ;  /* 0x0000006600657308 */ /* 0x000e620000001000 */
[----:B------:R-:W-:Y:S01]  /*3840*/  @!P2 FMUL R47, R47, 16777216 ;  /* 0x4b8000002f2fa820 */ /* 0x000fe20000400000 */
[----:B------:R-:W-:Y:S01]  /*3850*/  STS [R83+0x10], R22 ;  /* 0x0000101653007388 */ /* 0x000fe20000000800 */
[-C--:B------:R-:W-:Y:S01]  /*3860*/  FMUL R18, R29, R82.reuse ;  /* 0x000000521d127220 */ /* 0x080fe20000400000 */
[-C--:B------:R-:W-:Y:S01]  /*3870*/  FMUL R19, R50, R82.reuse ;  /* 0x0000005232137220 */ /* 0x080fe20000400000 */
[----:B------:R-:W-:Y:S01]  /*3880*/  @!P0 FMUL R99, R99, 16777216 ;  /* 0x4b80000063638820 */ /* 0x000fe20000400000 */
[----:B------:R3:W-:Y:S01]  /*3890*/  STS [R83+0x28], R20 ;  /* 0x0000281453007388 */ /* 0x0007e20000000800 */
[----:B------:R-:W-:Y:S01]  /*38a0*/  @!P6 FMUL R80, R80, 16777216 ;  /* 0x4b8000005050e820 */ /* 0x000fe20000400000 */
[----:B------:R-:W4:Y:S01]  /*38b0*/  MUFU.RCP R104, R104 ;  /* 0x0000006800687308 */ /* 0x000f220000001000 */
[-C--:B------:R-:W-:Y:S01]  /*38c0*/  FMUL R48, R48, R82.reuse ;  /* 0x0000005230307220 */ /* 0x080fe20000400000 */
[----:B------:R5:W-:Y:S01]  /*38d0*/  STS [R83+0x30], R21 ;  /* 0x0000301553007388 */ /* 0x000be20000000800 */
[-C--:B------:R-:W-:Y:S01]  /*38e0*/  FMUL R27, R27, R82.reuse ;  /* 0x000000521b1b7220 */ /* 0x080fe20000400000 */
[-C--:B------:R-:W-:Y:S01]  /*38f0*/  FMUL R28, R28, R82.reuse ;  /* 0x000000521c1c7220 */ /* 0x080fe20000400000 */
[-C--:B------:R-:W-:Y:S01]  /*3900*/  FMUL R49, R49, R82.reuse ;  /* 0x0000005231317220 */ /* 0x080fe20000400000 */
[----:B------:R0:W-:Y:S01]  /*3910*/  STS [R83+0x18], R23 ;  /* 0x0000181753007388 */ /* 0x0001e20000000800 */
[-C--:B------:R-:W-:Y:S01]  /*3920*/  FMUL R51, R51, R82.reuse ;  /* 0x0000005233337220 */ /* 0x080fe20000400000 */
[----:B---3--:R-:W-:Y:S01]  /*3930*/  FMUL R20, R16, R82 ;  /* 0x0000005210147220 */ /* 0x008fe20000400000 */
[-C--:B------:R-:W-:Y:S01]  /*3940*/  FMUL R22, R53, R106.reuse ;  /* 0x0000006a35167220 */ /* 0x080fe20000400000 */
[----:B------:R3:W-:Y:S01]  /*3950*/  STS [R83+0x38], R24 ;  /* 0x0000381853007388 */ /* 0x0007e20000000800 */
[----:B------:R-:W4:Y:S01]  /*3960*/  MUFU.RCP R98, R98 ;  /* 0x0000006200627308 */ /* 0x000f220000001000 */
[-C--:B-----5:R-:W-:Y:S01]  /*3970*/  FMUL R21, R30, R106.reuse ;  /* 0x0000006a1e157220 */ /* 0x0a0fe20000400000 */
[-C--:B------:R-:W-:Y:S01]  /*3980*/  FMUL R52, R52, R106.reuse ;  /* 0x0000006a34347220 */ /* 0x080fe20000400000 */
[-C--:B------:R-:W-:Y:S01]  /*3990*/  FMUL R31, R31, R106.reuse ;  /* 0x0000006a1f1f7220 */ /* 0x080fe20000400000 */
[-C--:B------:R-:W-:Y:S01]  /*39a0*/  FMUL R54, R54, R106.reuse ;  /* 0x0000006a36367220 */ /* 0x080fe20000400000 */
[-C--:B0-----:R-:W-:Y:S01]  /*39b0*/  FMUL R23, R32, R106.reuse ;  /* 0x0000006a20177220 */ /* 0x081fe20000400000 */
[----:B------:R-:W-:Y:S01]  /*39c0*/  IADD3 R14, P0, R14, c[0x0][0x168], RZ ;  /* 0x00005a000e0e7a10 */ /* 0x000fe20007f1e0ff */
[----:B------:R-:W-:Y:S01]  /*39d0*/  @!P3 FMUL R40, R40, 16777216 ;  /* 0x4b8000002828b820 */ /* 0x000fe20000400000 */
[----:B--2---:R-:W-:Y:S01]  /*39e0*/  FMUL R34, R34, R47 ;  /* 0x0000002f22227220 */ /* 0x004fe20000400000 */
[----:B---3--:R-:W-:Y:S01]  /*39f0*/  FMUL R24, R55, R106 ;  /* 0x0000006a37187220 */ /* 0x008fe20000400000 */
[----:B------:R-:W-:Y:S01]  /*3a00*/  FMUL R53, R17, R80 ;  /* 0x0000005011357220 */ /* 0x000fe20000400000 */
[----:B------:R-:W-:Y:S01]  /*3a10*/  F2FP.PACK_AB R18, R19, R18 ;  /* 0x000000121312723e */ /* 0x000fe200000000ff */
[----:B-1----:R-:W-:Y:S01]  /*3a20*/  FMUL R40, R101, R40 ;  /* 0x0000002865287220 */ /* 0x002fe20000400000 */
[----:B------:R-:W-:Y:S01]  /*3a30*/  F2FP.PACK_AB R16, R27, R48 ;  /* 0x000000301b10723e */ /* 0x000fe200000000ff */
[----:B------:R-:W-:Y:S01]  /*3a40*/  FMUL R43, R43, R34 ;  /* 0x000000222b2b7220 */ /* 0x000fe20000400000 */
[----:B------:R-:W-:Y:S01]  /*3a50*/  F2FP.PACK_AB R17, R49, R28 ;  /* 0x0000001c3111723e */ /* 0x000fe200000000ff */
[----:B------:R-:W-:Y:S01]  /*3a60*/  FMUL R32, R63, R34 ;  /* 0x000000223f207220 */ /* 0x000fe20000400000 */
[----:B------:R-:W-:-:S02]  /*3a70*/  F2FP.PACK_AB R19, R51, R20 ;  /* 0x000000143313723e */ /* 0x000fc400000000ff */
[----:B------:R-:W-:Y:S02]  /*3a80*/  F2FP.PACK_AB R21, R22, R21 ;  /* 0x000000151615723e */ /* 0x000fe400000000ff */
[----:B------:R-:W-:Y:S02]  /*3a90*/  IADD3.X R15, R15, c[0x0][0x16c], RZ, P0, !PT ;  /* 0x00005b000f0f7a10 */ /* 0x000fe400007fe4ff */
[----:B------:R-:W-:Y:S02]  /*3aa0*/  F2FP.PACK_AB R20, R25, R52 ;  /* 0x000000341914723e */ /* 0x000fe400000000ff */
[----:B------:R-:W-:Y:S02]  /*3ab0*/  F2FP.PACK_AB R22, R54, R31 ;  /* 0x0000001f3616723e */ /* 0x000fe400000000ff */
[----:B------:R-:W-:Y:S02]  /*3ac0*/  F2FP.PACK_AB R23, R24, R23 ;  /* 0x000000171817723e */ /* 0x000fe400000000ff */
[----:B------:R-:W-:Y:S01]  /*3ad0*/  IADD3 R8, P0, R8, c[0x0][0x168], RZ ;  /* 0x00005a0008087a10 */ /* 0x000fe20007f1e0ff */
[-C--:B------:R-:W-:Y:S01]  /*3ae0*/  FMUL R56, R56, R40.reuse ;  /* 0x0000002838387220 */ /* 0x080fe20000400000 */
[----:B------:R-:W-:Y:S01]  /*3af0*/  FMUL R33, R33, R40 ;  /* 0x0000002821217220 */ /* 0x000fe20000400000 */
[----:B------:R0:W-:Y:S01]  /*3b00*/  @!P4 STG.E.128 [R90.64], R16 ;  /* 0x000000105a00c986 */ /* 0x0001e2000c101d04 */
[----:B------:R-:W-:Y:S01]  /*3b10*/  IADD3.X R9, R9, c[0x0][0x16c], RZ, P0, !PT ;  /* 0x00005b0009097a10 */ /* 0x000fe200007fe4ff */
[----:B------:R-:W-:Y:S01]  /*3b20*/  @!P1 FMUL R97, R97, 16777216 ;  /* 0x4b80000061619820 */ /* 0x000fe20000400000 */
[----:B------:R-:W-:Y:S01]  /*3b30*/  F2FP.PACK_AB R27, R32, R43 ;  /* 0x0000002b201b723e */ /* 0x000fe200000000ff */
[----:B------:R1:W-:Y:S01]  /*3b40*/  @!P5 STG.E.128 [R14.64], R20 ;  /* 0x000000140e00d986 */ /* 0x0003e2000c101d04 */
[----:B------:R-:W-:-:S02]  /*3b50*/  IADD3 R4, P0, R4, c[0x0][0x168], RZ ;  /* 0x00005a0004047a10 */ /* 0x000fc40007f1e0ff */
[----:B------:R-:W-:Y:S01]  /*3b60*/  IADD3 R32, P1, R11, c[0x0][0x168], RZ ;  /* 0x00005a000b207a10 */ /* 0x000fe20007f3e0ff */
[----:B----4-:R-:W-:Y:S01]  /*3b70*/  FMUL R104, R104, R97 ;  /* 0x0000006168687220 */ /* 0x010fe20000400000 */
[----:B------:R-:W-:Y:S01]  /*3b80*/  ISETP.NE.AND P6, PT, R84, RZ, PT ;  /* 0x000000ff5400720c */ /* 0x000fe20003fc5270 */
[----:B------:R2:W-:Y:S01]  /*3b90*/  STS [R83+0x20], R26 ;  /* 0x0000201a53007388 */ /* 0x0005e20000000800 */
[----:B------:R-:W-:Y:S01]  /*3ba0*/  ISETP.NE.AND P2, PT, R85, RZ, PT ;  /* 0x000000ff5500720c */ /* 0x000fe20003f45270 */
[----:B------:R-:W-:Y:S01]  /*3bb0*/  FMUL R98, R98, R99 ;  /* 0x0000006362627220 */ /* 0x000fe20000400000 */
[----:B------:R-:W-:Y:S01]  /*3bc0*/  ISETP.NE.AND P3, PT, R86, RZ, PT ;  /* 0x000000ff5600720c */ /* 0x000fe20003f65270 */
[-C--:B------:R-:W-:Y:S01]  /*3bd0*/  FMUL R36, R36, R40.reuse ;  /* 0x0000002824247220 */ /* 0x080fe20000400000 */
[-C--:B------:R-:W-:Y:S01]  /*3be0*/  FMUL R57, R57, R40.reuse ;  /* 0x0000002839397220 */ /* 0x080fe20000400000 */
[----:B------:R-:W-:Y:S01]  /*3bf0*/  FMUL R37, R37, R40 ;  /* 0x0000002825257220 */ /* 0x000fe20000400000 */
[----:B0-----:R-:W-:-:S02]  /*3c00*/  F2FP.PACK_AB R16, R33, R56 ;  /* 0x000000382110723e */ /* 0x001fc400000000ff */
[----:B-1----:R-:W-:Y:S02]  /*3c10*/  LOP3.LUT R15, R5, 0x1f, R0, 0xf8, !PT ;  /* 0x0000001f050f7812 */ /* 0x002fe400078ef800 */
[----:B------:R-:W-:Y:S01]  /*3c20*/  IADD3.X R5, R7, c[0x0][0x16c], RZ, P0, !PT ;  /* 0x00005b0007057a10 */ /* 0x000fe200007fe4ff */
[-C--:B------:R-:W-:Y:S01]  /*3c30*/  FMUL R58, R58, R40.reuse ;  /* 0x000000283a3a7220 */ /* 0x080fe20000400000 */
[----:B------:R-:W-:Y:S01]  /*3c40*/  IADD3.X R33, R12, c[0x0][0x16c], RZ, P1, !PT ;  /* 0x00005b000c217a10 */ /* 0x000fe20000ffe4ff */
[-C--:B------:R-:W-:Y:S01]  /*3c50*/  FMUL R38, R38, R40.reuse ;  /* 0x0000002826267220 */ /* 0x080fe20000400000 */
[----:B------:R-:W-:Y:S01]  /*3c60*/  ISETP.GE.U32.AND P0, PT, R15, 0x1230, PT ;  /* 0x000012300f00780c */ /* 0x000fe20003f06070 */
[----:B------:R-:W-:Y:S01]  /*3c70*/  FMUL R59, R59, R40 ;  /* 0x000000283b3b7220 */ /* 0x000fe20000400000 */
[-C--:B------:R-:W-:Y:S01]  /*3c80*/  FMUL R41, R41, R34.reuse ;  /* 0x0000002229297220 */ /* 0x080fe20000400000 */
[-C--:B--2---:R-:W-:Y:S01]  /*3c90*/  FMUL R26, R61, R34.reuse ;  /* 0x000000223d1a7220 */ /* 0x084fe20000400000 */
[----:B------:R-:W-:Y:S01]  /*3ca0*/  ISETP.NE.AND P4, PT, R87, RZ, PT ;  /* 0x000000ff5700720c */ /* 0x000fe20003f85270 */
[-C--:B------:R-:W-:Y:S01]  /*3cb0*/  FMUL R60, R60, R34.reuse ;  /* 0x000000223c3c7220 */ /* 0x080fe20000400000 */
[----:B------:R-:W-:Y:S01]  /*3cc0*/  IADD3 R12, P1, R13, c[0x0][0x168], RZ ;  /* 0x00005a000d0c7a10 */ /* 0x000fe20007f3e0ff */
[-C--:B------:R-:W-:Y:S01]  /*3cd0*/  FMUL R39, R39, R34.reuse ;  /* 0x0000002227277220 */ /* 0x080fe20000400000 */
[-C--:B------:R-:W-:Y:S01]  /*3ce0*/  FMUL R42, R42, R34.reuse ;  /* 0x000000222a2a7220 */ /* 0x080fe20000400000 */
[----:B------:R-:W-:Y:S01]  /*3cf0*/  FMUL R29, R62, R34 ;  /* 0x000000223e1d7220 */ /* 0x000fe20000400000 */
[----:B------:R-:W-:Y:S01]  /*3d00*/  ISETP.NE.AND P5, PT, R88, RZ, PT ;  /* 0x000000ff5800720c */ /* 0x000fe20003fa5270 */
[----:B------:R0:W-:Y:S01]  /*3d10*/  STS [R83+0x60], R34 ;  /* 0x0000602253007388 */ /* 0x0001e20000000800 */
        /* <DEDUP_REMOVED lines=8> */
[----:B------:R1:W-:Y:S01]  /*3da0*/  STS [R83+0x58], R40 ;  /* 0x0000582853007388 */ /* 0x0003e20000000800 */
[-C--:B------:R-:W-:Y:S01]  /*3db0*/  FMUL R68, R68, R98.reuse ;  /* 0x0000006244447220 */ /* 0x080fe20000400000 */
[-C--:B------:R-:W-:Y:S01]  /*3dc0*/  FMUL R45, R45, R98.reuse ;  /* 0x000000622d2d7220 */ /* 0x080fe20000400000 */
[-C--:B------:R-:W-:Y:S01]  /*3dd0*/  FMUL R65, R65, R98.reuse ;  /* 0x0000006241417220 */ /* 0x080fe20000400000 */
[-C--:B0-----:R-:W-:Y:S01]  /*3de0*/  FMUL R34, R69, R98.reuse ;  /* 0x0000006245227220 */ /* 0x081fe20000400000 */
[-C--:B------:R-:W-:Y:S01]  /*3df0*/  FMUL R67, R67, R98.reuse ;  /* 0x0000006243437220 */ /* 0x080fe20000400000 */
[-C--:B------:R-:W-:Y:S01]  /*3e00*/  FMUL R92, R92, R98.reuse ;  /* 0x000000625c5c7220 */ /* 0x080fe20000400000 */
[-C--:B------:R-:W-:Y:S01]  /*3e10*/  FMUL R70, R70, R98.reuse ;  /* 0x0000006246467220 */ /* 0x080fe20000400000 */
[----:B------:R-:W-:Y:S01]  /*3e20*/  FMUL R95, R95, R98 ;  /* 0x000000625f5f7220 */ /* 0x000fe20000400000 */
[----:B------:R-:W-:Y:S01]  /*3e30*/  ISETP.GE.U32.AND.EX P0, PT, R2, RZ, PT, P0 ;  /* 0x000000ff0200720c */ /* 0x000fe20003f06100 */
[-C--:B------:R-:W-:Y:S01]  /*3e40*/  FMUL R72, R72, R53.reuse ;  /* 0x0000003548487220 */ /* 0x080fe20000400000 */
[-C--:B------:R-:W-:Y:S01]  /*3e50*/  FMUL R47, R44, R53.reuse ;  /* 0x000000352c2f7220 */ /* 0x080fe20000400000 */
[-C--:B------:R-:W-:Y:S01]  /*3e60*/  FMUL R64, R64, R53.reuse ;  /* 0x0000003540407220 */ /* 0x080fe20000400000 */
[-C--:B------:R-:W-:Y:S01]  /*3e70*/  FMUL R73, R73, R53.reuse ;  /* 0x0000003549497220 */ /* 0x080fe20000400000 */
[-C--:B------:R-:W-:Y:S01]  /*3e80*/  FMUL R66, R66, R53.reuse ;  /* 0x0000003542427220 */ /* 0x080fe20000400000 */
[-C--:B------:R-:W-:Y:S01]  /*3e90*/  FMUL R49, R74, R53.reuse ;  /* 0x000000354a317220 */ /* 0x080fe20000400000 */
[-C--:B------:R-:W-:Y:S01]  /*3ea0*/  FMUL R71, R71, R53.reuse ;  /* 0x0000003547477220 */ /* 0x080fe20000400000 */
[----:B-1----:R-:W-:Y:S01]  /*3eb0*/  FMUL R40, R75, R53 ;  /* 0x000000354b287220 */ /* 0x002fe20000400000 */
[----:B------:R-:W-:-:S02]  /*3ec0*/  IADD3.X R13, R10, c[0x0][0x16c], RZ, P1, !PT ;  /* 0x00005b000a0d7a10 */ /* 0x000fc40000ffe4ff */
[----:B------:R-:W-:Y:S02]  /*3ed0*/  F2FP.PACK_AB R17, R57, R36 ;  /* 0x000000243911723e */ /* 0x000fe400000000ff */
[----:B------:R-:W-:Y:S02]  /*3ee0*/  F2FP.PACK_AB R18, R58, R37 ;  /* 0x000000253a12723e */ /* 0x000fe400000000ff */
[----:B------:R-:W-:Y:S02]  /*3ef0*/  F2FP.PACK_AB R19, R59, R38 ;  /* 0x000000263b13723e */ /* 0x000fe400000000ff */
[----:B------:R-:W-:Y:S02]  /*3f00*/  F2FP.PACK_AB R25, R26, R41 ;  /* 0x000000291a19723e */ /* 0x000fe400000000ff */
[----:B------:R-:W-:Y:S02]  /*3f10*/  IADD3 R10, P1, R3, c[0x0][0x168], RZ ;  /* 0x00005a00030a7a10 */ /* 0x000fe40007f3e0ff */
[----:B------:R-:W-:-:S02]  /*3f20*/  F2FP.PACK_AB R24, R39, R60 ;  /* 0x0000003c2718723e */ /* 0x000fc400000000ff */
[----:B------:R-:W-:Y:S02]  /*3f30*/  F2FP.PACK_AB R26, R29, R42 ;  /* 0x0000002a1d1a723e */ /* 0x000fe400000000ff */
[----:B------:R-:W-:Y:S02]  /*3f40*/  F2FP.PACK_AB R28, R46, R77 ;  /* 0x0000004d2e1c723e */ /* 0x000fe400000000ff */
[----:B------:R-:W-:Y:S02]  /*3f50*/  F2FP.PACK_AB R29, R89, R76 ;  /* 0x0000004c591d723e */ /* 0x000fe400000000ff */
[----:B------:R-:W-:Y:S02]  /*3f60*/  F2FP.PACK_AB R30, R35, R30 ;  /* 0x0000001e231e723e */ /* 0x000fe400000000ff */
[----:B------:R-:W-:Y:S02]  /*3f70*/  F2FP.PACK_AB R31, R96, R93 ;  /* 0x0000005d601f723e */ /* 0x000fe400000000ff */
[----:B------:R-:W-:-:S02]  /*3f80*/  F2FP.PACK_AB R20, R45, R68 ;  /* 0x000000442d14723e */ /* 0x000fc400000000ff */
[----:B------:R-:W-:Y:S02]  /*3f90*/  F2FP.PACK_AB R21, R34, R65 ;  /* 0x000000412215723e */ /* 0x000fe400000000ff */
[----:B------:R-:W-:Y:S02]  /*3fa0*/  F2FP.PACK_AB R22, R92, R67 ;  /* 0x000000435c16723e */ /* 0x000fe400000000ff */
[----:B------:R-:W-:Y:S01]  /*3fb0*/  F2FP.PACK_AB R23, R95, R70 ;  /* 0x000000465f17723e */ /* 0x000fe200000000ff */
[----:B------:R-:W-:Y:S01]  /*3fc0*/  @!P6 STG.E.128 [R32.64], R16 ;  /* 0x000000102000e986 */ /* 0x000fe2000c101d04 */
[----:B------:R-:W-:Y:S02]  /*3fd0*/  F2FP.PACK_AB R72, R47, R72 ;  /* 0x000000482f48723e */ /* 0x000fe400000000ff */
[----:B------:R-:W-:Y:S02]  /*3fe0*/  F2FP.PACK_AB R73, R73, R64 ;  /* 0x000000404949723e */ /* 0x000fe400000000ff */
[----:B------:R-:W-:-:S02]  /*3ff0*/  F2FP.PACK_AB R74, R49, R66 ;  /* 0x00000042314a723e */ /* 0x000fc400000000ff */
[----:B------:R-:W-:Y:S02]  /*4000*/  IADD3.X R11, R6, c[0x0][0x16c], RZ, P1, !PT ;  /* 0x00005b00060b7a10 */ /* 0x000fe40000ffe4ff */
[----:B------:R-:W-:Y:S01]  /*4010*/  F2FP.PACK_AB R75, R40, R71 ;  /* 0x00000047284b723e */ /* 0x000fe200000000ff */
[----:B------:R-:W-:Y:S04]  /*4020*/  @!P2 STG.E.128 [R8.64], R24 ;  /* 0x000000180800a986 */ /* 0x000fe8000c101d04 */
[----:B------:R-:W-:Y:S04]  /*4030*/  @!P3 STG.E.128 [R12.64], R28 ;  /* 0x0000001c0c00b986 */ /* 0x000fe8000c101d04 */
[----:B------:R-:W-:Y:S04]  /*4040*/  @!P4 STG.E.128 [R4.64], R20 ;  /* 0x000000140400c986 */ /* 0x000fe8000c101d04 */
[----:B------:R-:W-:Y:S04]  /*4050*/  STS [R83], R81 ;  /* 0x0000005153007388 */ /* 0x000fe80000000800 */
[----:B------:R-:W-:Y:S04]  /*4060*/  STS [R83+0x8], R78 ;  /* 0x0000084e53007388 */ /* 0x000fe80000000800 */
[----:B------:R-:W-:Y:S04]  /*4070*/  STS [R83+0x48], R82 ;  /* 0x0000485253007388 */ /* 0x000fe80000000800 */
[----:B------:R-:W-:Y:S04]  /*4080*/  STS [R83+0x50], R106 ;  /* 0x0000506a53007388 */ /* 0x000fe80000000800 */
[----:B------:R-:W-:Y:S04]  /*4090*/  STS [R83+0x68], R104 ;  /* 0x0000686853007388 */ /* 0x000fe80000000800 */
[----:B------:R-:W-:Y:S04]  /*40a0*/  STS [R83+0x70], R98 ;  /* 0x0000706253007388 */ /* 0x000fe80000000800 */
[----:B------:R-:W-:Y:S04]  /*40b0*/  STS [R83+0x78], R53 ;  /* 0x0000783553007388 */ /* 0x000fe80000000800 */
[----:B------:R-:W-:Y:S04]  /*40c0*/  @!P5 STG.E.128 [R10.64], R72 ;  /* 0x000000480a00d986 */ /* 0x000fe8000c101d04 */
[----:B------:R-:W-:Y:S06]  /*40d0*/  BAR.SYNC 0x0 ;  /* 0x0000000000007b1d */ /* 0x000fec0000000000 */
[----:B------:R-:W-:Y:S05]  /*40e0*/  @P0 EXIT ;  /* 0x000000000000094d */ /* 0x000fea0003800000 */
[----:B------:R-:W-:Y:S02]  /*40f0*/  LOP3.LUT R0, R0, 0x1f, RZ, 0xc0, !PT ;  /* 0x0000001f00007812 */ /* 0x000fe400078ec0ff */
[----:B------:R-:W-:-:S03]  /*4100*/  LEA R4, P0, R15, c[0x0][0x170], 0x2 ;  /* 0x00005c000f047a11 */ /* 0x000fc600078010ff */
[----:B------:R-:W0:Y:S01]  /*4110*/  LDS R3, [R0.X4] ;  /* 0x0000000000037984 */ /* 0x000e220000004800 */
[----:B------:R-:W-:-:S05]  /*4120*/  LEA.HI.X R5, R15, c[0x0][0x174], R2, 0x2, P0 ;  /* 0x00005d000f057a11 */ /* 0x000fca00000f1402 */
[----:B0-----:R-:W-:Y:S01]  /*4130*/  STG.E [R4.64], R3 ;  /* 0x0000000304007986 */ /* 0x001fe2000c101904 */
[----:B------:R-:W-:Y:S05]  /*4140*/  EXIT ;  /* 0x000000000000794d */ /* 0x000fea0003800000 */
.L_x_0:
[----:B------:R-:W-:-:S00]  /*4150*/  BRA `(.L_x_0) ;  /* 0xfffffff000007947 */ /* 0x000fc0000383ffff */
[----:B------:R-:W-:-:S00]  /*4160*/  NOP ;  /* 0x0000000000007918 */ /* 0x000fc00000000000 */
        /* <DEDUP_REMOVED lines=9> */
.L_x_1:


//--------------------- .nv.global.init           --------------------------
	.section	.nv.global.init,"aw",@progbits
.nv.global.init:
	.type		_$_str,@object
	.size		_$_str,(_$_str_$_2 - _$_str)
_$_str:
        /*0000*/ 	.byte	0x5f, 0x5f, 0x43, 0x55, 0x44, 0x41, 0x5f, 0x46, 0x54, 0x5a, 0x00
	.type		_$_str_$_2,@object
	.size		_$_str_$_2,(.L_1 - _$_str_$_2)
_$_str_$_2:
        /*000b*/ 	.byte	0x5f, 0x5f, 0x43, 0x55, 0x44, 0x41, 0x5f, 0x50, 0x52, 0x45, 0x43, 0x5f, 0x53, 0x51, 0x52, 0x54
        /*001b*/ 	.byte	0x00
.L_1:


//--------------------- .nv.shared.l2norm_fwd_kernel --------------------------
	.section	.nv.shared.l2norm_fwd_kernel,"aw",@nobits
	.align	16
